	.target	sm_90a

	.elftype	@"ET_EXEC"


//--------------------- .note.nv.tkinfo           --------------------------
	.section	.note.nv.tkinfo,"",@"SHT_NOTE"
	.sectionflags	@"SHF_NOTE_NV_TKINFO"
	.tkinfo
        /*0018*/ 	.word	0x00000002
        /*0030*/ 	.string	""
        /*0030*/ 	.string	"ptxas"
        /*0030*/ 	.string	"Cuda compilation tools, release 13.0, V13.0.88"
        /*0030*/ 	.string	"Build cuda_13.0.r13.0/compiler.36424714_0"
        /*0030*/ 	.string	"-v  -suppress-debug-info  -lineinfo  -arch sm_90a "



//--------------------- .note.nv.cuinfo           --------------------------
	.section	.note.nv.cuinfo,"",@"SHT_NOTE"
	.sectionflags	@"SHF_NOTE_NV_CUINFO"
        /*0018*/ 	.short	0x0002
        /*001a*/ 	.short	0x005a
        /*001c*/ 	.short	0x0082
	.zero		2


//--------------------- .nv.info                  --------------------------
	.section	.nv.info,"",@"SHT_CUDA_INFO"
	.align	4


	//----- nvinfo : EIATTR_REGCOUNT
	.align		4
        /*0000*/ 	.byte	0x04, 0x2f
        /*0002*/ 	.short	(.L_1 - .L_0)
	.align		4
.L_0:
        /*0004*/ 	.word	index@(matmul_kernel)
        /*0008*/ 	.word	0x000000ff


	//----- nvinfo : EIATTR_FRAME_SIZE
	.align		4
.L_1:
        /*000c*/ 	.byte	0x04, 0x11
        /*000e*/ 	.short	(.L_3 - .L_2)
	.align		4
.L_2:
        /*0010*/ 	.word	index@(matmul_kernel)
        /*0014*/ 	.word	0x00000588


	//----- nvinfo : EIATTR_MIN_STACK_SIZE
	.align		4
.L_3:
        /*0018*/ 	.byte	0x04, 0x12
        /*001a*/ 	.short	(.L_5 - .L_4)
	.align		4
.L_4:
        /*001c*/ 	.word	index@(matmul_kernel)
        /*0020*/ 	.word	0x00000588
.L_5:


//--------------------- .nv.compat                --------------------------
	.section	.nv.compat,"",@"SHT_CUDA_COMPAT_INFO"
	.align	4
        /*0000*/ 	.byte	0x02, 0x09, 0x01, 0x00, 0x02, 0x02, 0x04, 0x00, 0x02, 0x05, 0x05, 0x00, 0x03, 0x07, 0x01, 0x01
        /*0010*/ 	.byte	0x02, 0x03, 0x00, 0x00, 0x02, 0x06, 0x01, 0x00, 0x04, 0x0b, 0x08, 0x00, 0x00, 0x00, 0x00, 0x00
        /*0020*/ 	.byte	0x00, 0x00, 0x00, 0x00


//--------------------- .nv.info.matmul_kernel    --------------------------
	.section	.nv.info.matmul_kernel,"",@"SHT_CUDA_INFO"
	.sectionflags	@""
	.align	4


	//----- nvinfo : EIATTR_CUDA_API_VERSION
	.align		4
        /*0000*/ 	.byte	0x04, 0x37
        /*0002*/ 	.short	(.L_7 - .L_6)
.L_6:
        /*0004*/ 	.word	0x00000082


	//----- nvinfo : EIATTR_KPARAM_INFO
	.align		4
.L_7:
        /*0008*/ 	.byte	0x04, 0x17
        /*000a*/ 	.short	(.L_9 - .L_8)
.L_8:
        /*000c*/ 	.word	0x00000000
        /*0010*/ 	.short	0x000d
        /*0012*/ 	.short	0x0048
        /*0014*/ 	.byte	0x00, 0xf4, 0x21, 0x00


	//----- nvinfo : EIATTR_KPARAM_INFO
	.align		4
.L_9:
        /*0018*/ 	.byte	0x04, 0x17
        /*001a*/ 	.short	(.L_11 - .L_10)
.L_10:
        /*001c*/ 	.word	0x00000000
        /*0020*/ 	.short	0x000c
        /*0022*/ 	.short	0x0040
        /*0024*/ 	.byte	0x00, 0xf4, 0x21, 0x00


	//----- nvinfo : EIATTR_KPARAM_INFO
	.align		4
.L_11:
        /*0028*/ 	.byte	0x04, 0x17
        /*002a*/ 	.short	(.L_13 - .L_12)
.L_12:
        /*002c*/ 	.word	0x00000000
        /*0030*/ 	.short	0x000b
        /*0032*/ 	.short	0x0038
        /*0034*/ 	.byte	0x00, 0xf0, 0x11, 0x00


	//----- nvinfo : EIATTR_KPARAM_INFO
	.align		4
.L_13:
        /*0038*/ 	.byte	0x04, 0x17
        /*003a*/ 	.short	(.L_15 - .L_14)
.L_14:
        /*003c*/ 	.word	0x00000000
        /*0040*/ 	.short	0x000a
        /*0042*/ 	.short	0x0034
        /*0044*/ 	.byte	0x00, 0xf0, 0x11, 0x00


	//----- nvinfo : EIATTR_KPARAM_INFO
	.align		4
.L_15:
        /*0048*/ 	.byte	0x04, 0x17
        /*004a*/ 	.short	(.L_17 - .L_16)
.L_16:
        /*004c*/ 	.word	0x00000000
        /*0050*/ 	.short	0x0009
        /*0052*/ 	.short	0x0030
        /*0054*/ 	.byte	0x00, 0xf0, 0x11, 0x00


	//----- nvinfo : EIATTR_KPARAM_INFO
	.align		4
.L_17:
        /*0058*/ 	.byte	0x04, 0x17
        /*005a*/ 	.short	(.L_19 - .L_18)
.L_18:
        /*005c*/ 	.word	0x00000000
        /*0060*/ 	.short	0x0008
        /*0062*/ 	.short	0x002c
        /*0064*/ 	.byte	0x00, 0xf0, 0x11, 0x00


	//----- nvinfo : EIATTR_KPARAM_INFO
	.align		4
.L_19:
        /*0068*/ 	.byte	0x04, 0x17
        /*006a*/ 	.short	(.L_21 - .L_20)
.L_20:
        /*006c*/ 	.word	0x00000000
        /*0070*/ 	.short	0x0007
        /*0072*/ 	.short	0x0028
        /*0074*/ 	.byte	0x00, 0xf0, 0x11, 0x00


	//----- nvinfo : EIATTR_KPARAM_INFO
	.align		4
.L_21:
        /*0078*/ 	.byte	0x04, 0x17
        /*007a*/ 	.short	(.L_23 - .L_22)
.L_22:
        /*007c*/ 	.word	0x00000000
        /*0080*/ 	.short	0x0006
        /*0082*/ 	.short	0x0024
        /*0084*/ 	.byte	0x00, 0xf0, 0x11, 0x00


	//----- nvinfo : EIATTR_KPARAM_INFO
	.align		4
.L_23:
        /*0088*/ 	.byte	0x04, 0x17
        /*008a*/ 	.short	(.L_25 - .L_24)
.L_24:
        /*008c*/ 	.word	0x00000000
        /*0090*/ 	.short	0x0005
        /*0092*/ 	.short	0x0020
        /*0094*/ 	.byte	0x00, 0xf0, 0x11, 0x00


	//----- nvinfo : EIATTR_KPARAM_INFO
	.align		4
.L_25:
        /*0098*/ 	.byte	0x04, 0x17
        /*009a*/ 	.short	(.L_27 - .L_26)
.L_26:
        /*009c*/ 	.word	0x00000000
        /*00a0*/ 	.short	0x0004
        /*00a2*/ 	.short	0x001c
        /*00a4*/ 	.byte	0x00, 0xf0, 0x11, 0x00


	//----- nvinfo : EIATTR_KPARAM_INFO
	.align		4
.L_27:
        /*00a8*/ 	.byte	0x04, 0x17
        /*00aa*/ 	.short	(.L_29 - .L_28)
.L_28:
        /*00ac*/ 	.word	0x00000000
        /*00b0*/ 	.short	0x0003
        /*00b2*/ 	.short	0x0018
        /*00b4*/ 	.byte	0x00, 0xf0, 0x11, 0x00


	//----- nvinfo : EIATTR_KPARAM_INFO
	.align		4
.L_29:
        /*00b8*/ 	.byte	0x04, 0x17
        /*00ba*/ 	.short	(.L_31 - .L_30)
.L_30:
        /*00bc*/ 	.word	0x00000000
        /*00c0*/ 	.short	0x0002
        /*00c2*/ 	.short	0x0010
        /*00c4*/ 	.byte	0x00, 0xf4, 0x21, 0x00


	//----- nvinfo : EIATTR_KPARAM_INFO
	.align		4
.L_31:
        /*00c8*/ 	.byte	0x04, 0x17
        /*00ca*/ 	.short	(.L_33 - .L_32)
.L_32:
        /*00cc*/ 	.word	0x00000000
        /*00d0*/ 	.short	0x0001
        /*00d2*/ 	.short	0x0008
        /*00d4*/ 	.byte	0x00, 0xf4, 0x21, 0x00


	//----- nvinfo : EIATTR_KPARAM_INFO
	.align		4
.L_33:
        /*00d8*/ 	.byte	0x04, 0x17
        /*00da*/ 	.short	(.L_35 - .L_34)
.L_34:
        /*00dc*/ 	.word	0x00000000
        /*00e0*/ 	.short	0x0000
        /*00e2*/ 	.short	0x0000
        /*00e4*/ 	.byte	0x00, 0xf4, 0x21, 0x00


	//----- nvinfo : EIATTR_SPARSE_MMA_MASK
	.align		4
.L_35:
        /*00e8*/ 	.byte	0x03, 0x50
        /*00ea*/ 	.short	0x0000


	//----- nvinfo : EIATTR_MAXREG_COUNT
	.align		4
        /*00ec*/ 	.byte	0x03, 0x1b
        /*00ee*/ 	.short	0x00ff


	//----- nvinfo : EIATTR_NUM_BARRIERS
	.align		4
        /*00f0*/ 	.byte	0x02, 0x4c
        /*00f2*/ 	.byte	0x01
	.zero		1


	//----- nvinfo : EIATTR_ANNOTATIONS
	.align		4
        /*00f4*/ 	.byte	0x04, 0x55
        /*00f6*/ 	.short	(.L_37 - .L_36)


	//   ....[0]....
.L_36:
        /*00f8*/ 	.word	0x00000001
        /*00fc*/ 	.byte	0x30, 0x01, 0x00, 0x00, 0x01, 0x00, 0x00, 0x00, 0xd0, 0x0a, 0x00, 0x00, 0x01, 0x00, 0x00, 0x00
        /* <DEDUP_REMOVED lines=469> */
        /*1e5c*/ 	.byte	0xc0, 0xdf, 0x00, 0x00, 0x01, 0x00, 0x00, 0x00, 0xd0, 0xdf, 0x00, 0x00


	//----- nvinfo : EIATTR_MERCURY_ISA_VERSION
	.align		4
.L_37:
        /*1e68*/ 	.byte	0x03, 0x5f
        /*1e6a*/ 	.short	0x0101


	//----- nvinfo : EIATTR_EXIT_INSTR_OFFSETS
	.align		4
        /*1e6c*/ 	.byte	0x04, 0x1c
        /*1e6e*/ 	.short	(.L_39 - .L_38)


	//   ....[0]....
.L_38:
        /*1e70*/ 	.word	0x00015970


	//   ....[1]....
        /*1e74*/ 	.word	0x00015990


	//----- nvinfo : EIATTR_REQNTID
	.align		4
.L_39:
        /*1e78*/ 	.byte	0x04, 0x10
        /*1e7a*/ 	.short	(.L_41 - .L_40)
.L_40:
        /*1e7c*/ 	.word	0x00000080
        /*1e80*/ 	.word	0x00000001
        /*1e84*/ 	.word	0x00000001


	//----- nvinfo : EIATTR_CBANK_PARAM_SIZE
	.align		4
.L_41:
        /*1e88*/ 	.byte	0x03, 0x19
        /*1e8a*/ 	.short	0x0050


	//----- nvinfo : EIATTR_PARAM_CBANK
	.align		4
        /*1e8c*/ 	.byte	0x04, 0x0a
        /*1e8e*/ 	.short	(.L_43 - .L_42)
	.align		4
.L_42:
        /*1e90*/ 	.word	index@(.nv.constant0.matmul_kernel)
        /*1e94*/ 	.short	0x0210
        /*1e96*/ 	.short	0x0050


	//----- nvinfo : EIATTR_SW_WAR
	.align		4
.L_43:
        /*1e98*/ 	.byte	0x04, 0x36
        /*1e9a*/ 	.short	(.L_45 - .L_44)
.L_44:
        /*1e9c*/ 	.word	0x00000008
.L_45:


//--------------------- .nv.callgraph             --------------------------
	.section	.nv.callgraph,"",@"SHT_CUDA_CALLGRAPH"
	.align	4
	.sectionentsize	8
	.align		4
        /*0000*/ 	.word	0x00000000
	.align		4
        /*0004*/ 	.word	0xffffffff
	.align		4
        /*0008*/ 	.word	0x00000000
	.align		4
        /*000c*/ 	.word	0xfffffffe
	.align		4
        /*0010*/ 	.word	0x00000000
	.align		4
        /*0014*/ 	.word	0xfffffffd
	.align		4
        /*0018*/ 	.word	0x00000000
	.align		4
        /*001c*/ 	.word	0xfffffffc


//--------------------- .text.matmul_kernel       --------------------------
	.section	.text.matmul_kernel,"ax",@progbits
	.align	128
        .global         matmul_kernel
        .type           matmul_kernel,@function
        .size           matmul_kernel,(.L_x_3 - matmul_kernel)
        .other          matmul_kernel,@"STO_CUDA_ENTRY STV_DEFAULT"
matmul_kernel:
.text.matmul_kernel:
[----:B------:R-:W1:Y:S08]  /*0000*/  LDC R1, c[0x0][0x28] ;  /* 0x00000a00ff017b82 */ /* 0x000e700000000800 */
[----:B------:R-:W2:Y:S01]  /*0010*/  LDC.64 R2, c[0x0][0x228] ;  /* 0x00008a00ff027b82 */ /* 0x000ea20000000a00 */
[----:B-1----:R-:W-:Y:S01]  /*0020*/  VIADD R1, R1, 0xfffffa78 ;  /* 0xfffffa7801017836 */ /* 0x002fe20000000000 */
[----:B------:R-:W1:Y:S01]  /*0030*/  S2R R5, SR_CTAID.X ;  /* 0x0000000000057919 */ /* 0x000e620000002500 */
[----:B------:R-:W-:Y:S01]  /*0040*/  ULDC.64 UR8, c[0x0][0x210] ;  /* 0x0000840000087ab9 */ /* 0x000fe20000000a00 */
[----:B------:R-:W-:Y:S01]  /*0050*/  UMOV UR7, 0x400 ;  /* 0x0000040000077882 */ /* 0x000fe20000000000 */
[----:B------:R-:W-:Y:S01]  /*0060*/  ULDC.64 UR18, c[0x0][0x208] ;  /* 0x0000820000127ab9 */ /* 0x000fe20000000a00 */
[----:B------:R-:W-:-:S02]  /*0070*/  CS2R R132, SRZ ;  /* 0x0000000000847805 */ /* 0x000fc4000001ff00 */
[----:B------:R-:W-:Y:S01]  /*0080*/  CS2R R134, SRZ ;  /* 0x0000000000867805 */ /* 0x000fe2000001ff00 */
[----:B------:R-:W3:Y:S01]  /*0090*/  S2UR UR4, SR_CgaCtaId ;  /* 0x00000000000479c3 */ /* 0x000ee20000008800 */
[----:B------:R-:W-:Y:S02]  /*00a0*/  CS2R R136, SRZ ;  /* 0x0000000000887805 */ /* 0x000fe4000001ff00 */
[----:B------:R-:W-:Y:S02]  /*00b0*/  CS2R R138, SRZ ;  /* 0x00000000008a7805 */ /* 0x000fe4000001ff00 */
[----:B------:R-:W-:Y:S02]  /*00c0*/  CS2R R140, SRZ ;  /* 0x00000000008c7805 */ /* 0x000fe4000001ff00 */
[----:B------:R-:W-:Y:S02]  /*00d0*/  CS2R R142, SRZ ;  /* 0x00000000008e7805 */ /* 0x000fe4000001ff00 */
[----:B------:R-:W-:-:S02]  /*00e0*/  CS2R R144, SRZ ;  /* 0x0000000000907805 */ /* 0x000fc4000001ff00 */
[----:B------:R-:W-:Y:S02]  /*00f0*/  CS2R R146, SRZ ;  /* 0x0000000000927805 */ /* 0x000fe4000001ff00 */
[----:B------:R-:W-:Y:S02]  /*0100*/  CS2R R148, SRZ ;  /* 0x0000000000947805 */ /* 0x000fe4000001ff00 */
[----:B------:R-:W-:Y:S01]  /*0110*/  CS2R R150, SRZ ;  /* 0x0000000000967805 */ /* 0x000fe2000001ff00 */
[----:B--2---:R-:W-:Y:S01]  /*0120*/  IMAD.MOV.U32 R54, RZ, RZ, R3 ;  /* 0x000000ffff367224 */ /* 0x004fe200078e0003 */
[----:B------:R2:W-:Y:S01]  /*0130*/  STL.64 [R1+0x338], R2 ;  /* 0x0003380201007387 */ /* 0x0005e20000100a00 */
[----:B------:R-:W-:Y:S02]  /*0140*/  IMAD.MOV.U32 R82, RZ, RZ, R2 ;  /* 0x000000ffff527224 */ /* 0x000fe400078e0002 */
[----:B------:R-:W-:Y:S01]  /*0150*/  VIADD R0, R54, 0xff ;  /* 0x000000ff36007836 */ /* 0x000fe20000000000 */
[----:B---3--:R-:W-:Y:S01]  /*0160*/  ULEA UR7, UR4, UR7, 0x18 ;  /* 0x0000000704077291 */ /* 0x008fe2000f8ec03f */
[----:B-1----:R-:W-:-:S02]  /*0170*/  IABS R8, R5 ;  /* 0x0000000500087213 */ /* 0x002fc40000000000 */
[----:B------:R-:W-:Y:S01]  /*0180*/  ULDC.64 UR4, c[0x0][0x218] ;  /* 0x0000860000047ab9 */ /* 0x000fe20000000a00 */
[----:B--2---:R-:W-:-:S04]  /*0190*/  SHF.R.S32.HI R3, RZ, 0x1f, R0 ;  /* 0x0000001fff037819 */ /* 0x004fc80000011400 */
[----:B------:R-:W-:-:S04]  /*01a0*/  LEA.HI R3, R3, R0, RZ, 0x8 ;  /* 0x0000000003037211 */ /* 0x000fc800078f40ff */
[----:B------:R-:W-:-:S05]  /*01b0*/  SHF.R.S32.HI R3, RZ, 0x8, R3 ;  /* 0x00000008ff037819 */ /* 0x000fca0000011403 */
[----:B------:R-:W-:-:S05]  /*01c0*/  IMAD.SHL.U32 R4, R3, 0x8, RZ ;  /* 0x0000000803047824 */ /* 0x000fca00078e00ff */
[-C--:B------:R-:W-:Y:S02]  /*01d0*/  IABS R7, R4.reuse ;  /* 0x0000000400077213 */ /* 0x080fe40000000000 */
[----:B------:R-:W-:Y:S02]  /*01e0*/  IABS R10, R4 ;  /* 0x00000004000a7213 */ /* 0x000fe40000000000 */
[----:B------:R-:W1:Y:S08]  /*01f0*/  I2F.RP R0, R7 ;  /* 0x0000000700007306 */ /* 0x000e700000209400 */
[----:B-1----:R-:W1:Y:S02]  /*0200*/  MUFU.RCP R0, R0 ;  /* 0x0000000000007308 */ /* 0x002e640000001000 */
[----:B-1----:R-:W-:-:S02]  /*0210*/  VIADD R2, R0, 0xffffffe ;  /* 0x0ffffffe00027836 */ /* 0x002fc40000000000 */
[----:B------:R-:W-:-:S04]  /*0220*/  IMAD.MOV R0, RZ, RZ, -R10 ;  /* 0x000000ffff007224 */ /* 0x000fc800078e0a0a */
[----:B------:R1:W2:Y:S02]  /*0230*/  F2I.FTZ.U32.TRUNC.NTZ R3, R2 ;  /* 0x0000000200037305 */ /* 0x0002a4000021f000 */
[----:B-1----:R-:W-:Y:S02]  /*0240*/  IMAD.MOV.U32 R2, RZ, RZ, RZ ;  /* 0x000000ffff027224 */ /* 0x002fe400078e00ff */
[----:B--2---:R-:W-:-:S04]  /*0250*/  IMAD.MOV R6, RZ, RZ, -R3 ;  /* 0x000000ffff067224 */ /* 0x004fc800078e0a03 */
[----:B------:R-:W-:Y:S02]  /*0260*/  IMAD R9, R6, R7, RZ ;  /* 0x0000000706097224 */ /* 0x000fe400078e02ff */
[----:B------:R-:W-:Y:S02]  /*0270*/  IMAD.MOV.U32 R6, RZ, RZ, R8 ;  /* 0x000000ffff067224 */ /* 0x000fe400078e0008 */
[----:B------:R-:W-:Y:S01]  /*0280*/  IMAD.HI.U32 R3, R3, R9, R2 ;  /* 0x0000000903037227 */ /* 0x000fe200078e0002 */
[----:B------:R-:W-:-:S05]  /*0290*/  IABS R9, R54 ;  /* 0x0000003600097213 */ /* 0x000fca0000000000 */
[----:B------:R-:W-:-:S04]  /*02a0*/  IMAD.HI.U32 R3, R3, R6, RZ ;  /* 0x0000000603037227 */ /* 0x000fc800078e00ff */
[----:B------:R-:W-:-:S05]  /*02b0*/  IMAD R0, R3, R0, R6 ;  /* 0x0000000003007224 */ /* 0x000fca00078e0206 */
[----:B------:R-:W-:-:S13]  /*02c0*/  ISETP.GT.U32.AND P1, PT, R7, R0, PT ;  /* 0x000000000700720c */ /* 0x000fda0003f24070 */
[----:B------:R-:W-:Y:S02]  /*02d0*/  @!P1 IMAD.IADD R0, R0, 0x1, -R7 ;  /* 0x0000000100009824 */ /* 0x000fe400078e0a07 */
[----:B------:R-:W-:Y:S01]  /*02e0*/  @!P1 VIADD R3, R3, 0x1 ;  /* 0x0000000103039836 */ /* 0x000fe20000000000 */
[----:B------:R-:W-:Y:S02]  /*02f0*/  ISETP.NE.AND P1, PT, R4, RZ, PT ;  /* 0x000000ff0400720c */ /* 0x000fe40003f25270 */
[----:B------:R-:W-:Y:S02]  /*0300*/  ISETP.GE.U32.AND P0, PT, R0, R7, PT ;  /* 0x000000070000720c */ /* 0x000fe40003f06070 */
[----:B------:R-:W-:-:S04]  /*0310*/  LOP3.LUT R0, R5, R4, RZ, 0x3c, !PT ;  /* 0x0000000405007212 */ /* 0x000fc800078e3cff */
[----:B------:R-:W-:Y:S01]  /*0320*/  ISETP.GE.AND P2, PT, R0, RZ, PT ;  /* 0x000000ff0000720c */ /* 0x000fe20003f46270 */
[----:B------:R-:W-:-:S06]  /*0330*/  VIADD R0, R82, 0x7f ;  /* 0x0000007f52007836 */ /* 0x000fcc0000000000 */
[----:B------:R-:W-:-:S04]  /*0340*/  @P0 VIADD R3, R3, 0x1 ;  /* 0x0000000103030836 */ /* 0x000fc80000000000 */
[----:B------:R-:W-:Y:S01]  /*0350*/  IMAD.MOV.U32 R2, RZ, RZ, R3 ;  /* 0x000000ffff027224 */ /* 0x000fe200078e0003 */
[----:B------:R-:W-:-:S03]  /*0360*/  SHF.R.S32.HI R3, RZ, 0x1f, R0 ;  /* 0x0000001fff037819 */ /* 0x000fc60000011400 */
[----:B------:R-:W-:Y:S01]  /*0370*/  @!P2 IMAD.MOV R2, RZ, RZ, -R2 ;  /* 0x000000ffff02a224 */ /* 0x000fe200078e0a02 */
[----:B------:R-:W-:Y:S02]  /*0380*/  @!P1 LOP3.LUT R2, RZ, R4, RZ, 0x33, !PT ;  /* 0x00000004ff029212 */ /* 0x000fe400078e33ff */
[----:B------:R-:W-:-:S03]  /*0390*/  LEA.HI R3, R3, R0, RZ, 0x7 ;  /* 0x0000000003037211 */ /* 0x000fc600078f38ff */
[----:B------:R-:W-:Y:S02]  /*03a0*/  IMAD.SHL.U32 R14, R2, 0x8, RZ ;  /* 0x00000008020e7824 */ /* 0x000fe400078e00ff */
[----:B------:R-:W-:-:S03]  /*03b0*/  IMAD.MOV R2, RZ, RZ, -R2 ;  /* 0x000000ffff027224 */ /* 0x000fc600078e0a02 */
[----:B------:R-:W-:Y:S01]  /*03c0*/  LEA.HI.SX32 R3, R3, -R14, 0x19 ;  /* 0x8000000e03037211 */ /* 0x000fe200078fcaff */
[----:B------:R-:W-:Y:S02]  /*03d0*/  IMAD R16, R4, R2, R5 ;  /* 0x0000000204107224 */ /* 0x000fe400078e0205 */
[----:B------:R-:W-:Y:S01]  /*03e0*/  IMAD.MOV.U32 R2, RZ, RZ, RZ ;  /* 0x000000ffff027224 */ /* 0x000fe200078e00ff */
[----:B------:R-:W-:Y:S02]  /*03f0*/  VIMNMX R15, R3, 0x8, PT ;  /* 0x00000008030f7848 */ /* 0x000fe40003fe0100 */
[----:B------:R-:W-:Y:S02]  /*0400*/  IABS R4, R16 ;  /* 0x0000001000047213 */ /* 0x000fe40000000000 */
[-C--:B------:R-:W-:Y:S02]  /*0410*/  IABS R8, R15.reuse ;  /* 0x0000000f00087213 */ /* 0x080fe40000000000 */
[----:B------:R-:W-:-:S02]  /*0420*/  IABS R6, R15 ;  /* 0x0000000f00067213 */ /* 0x000fc40000000000 */
[----:B------:R-:W1:Y:S03]  /*0430*/  I2F.RP R0, R8 ;  /* 0x0000000800007306 */ /* 0x000e660000209400 */
[----:B------:R-:W-:-:S05]  /*0440*/  IMAD.MOV R6, RZ, RZ, -R6 ;  /* 0x000000ffff067224 */ /* 0x000fca00078e0a06 */
[----:B-1----:R-:W1:Y:S02]  /*0450*/  MUFU.RCP R0, R0 ;  /* 0x0000000000007308 */ /* 0x002e640000001000 */
[----:B-1----:R-:W-:-:S06]  /*0460*/  VIADD R3, R0, 0xffffffe ;  /* 0x0ffffffe00037836 */ /* 0x002fcc0000000000 */
[----:B------:R-:W1:Y:S02]  /*0470*/  F2I.FTZ.U32.TRUNC.NTZ R3, R3 ;  /* 0x0000000300037305 */ /* 0x000e64000021f000 */
[----:B-1----:R-:W-:-:S04]  /*0480*/  IMAD.MOV R7, RZ, RZ, -R3 ;  /* 0x000000ffff077224 */ /* 0x002fc800078e0a03 */
[----:B------:R-:W-:-:S04]  /*0490*/  IMAD R5, R7, R8, RZ ;  /* 0x0000000807057224 */ /* 0x000fc800078e02ff */
[----:B------:R-:W-:Y:S01]  /*04a0*/  IMAD.HI.U32 R0, R3, R5, R2 ;  /* 0x0000000503007227 */ /* 0x000fe200078e0002 */
[----:B------:R-:W-:-:S03]  /*04b0*/  IABS R3, R82 ;  /* 0x0000005200037213 */ /* 0x000fc60000000000 */
[----:B------:R-:W-:Y:S02]  /*04c0*/  IMAD.MOV.U32 R5, RZ, RZ, R4 ;  /* 0x000000ffff057224 */ /* 0x000fe400078e0004 */
[----:B------:R-:W-:Y:S02]  /*04d0*/  IMAD.MOV.U32 R2, RZ, RZ, R9 ;  /* 0x000000ffff027224 */ /* 0x000fe400078e0009 */
[----:B------:R-:W-:Y:S02]  /*04e0*/  IMAD.HI.U32 R4, R0, R5, RZ ;  /* 0x0000000500047227 */ /* 0x000fe400078e00ff */
[----:B------:R-:W1:Y:S01]  /*04f0*/  I2F.RP R7, R2 ;  /* 0x0000000200077306 */ /* 0x000e620000209400 */
[----:B------:R-:W2:Y:S01]  /*0500*/  S2R R0, SR_TID.X ;  /* 0x0000000000007919 */ /* 0x000ea20000002100 */
[----:B------:R-:W-:-:S05]  /*0510*/  IMAD R5, R4, R6, R5 ;  /* 0x0000000604057224 */ /* 0x000fca00078e0205 */
[----:B------:R-:W-:Y:S01]  /*0520*/  ISETP.GT.U32.AND P1, PT, R8, R5, PT ;  /* 0x000000050800720c */ /* 0x000fe20003f24070 */
[----:B------:R-:W3:Y:S08]  /*0530*/  I2F.RP R6, R3 ;  /* 0x0000000300067306 */ /* 0x000ef00000209400 */
[----:B-1----:R-:W1:Y:S04]  /*0540*/  MUFU.RCP R7, R7 ;  /* 0x0000000700077308 */ /* 0x002e680000001000 */
[----:B------:R-:W-:-:S02]  /*0550*/  @!P1 IMAD.IADD R5, R5, 0x1, -R8 ;  /* 0x0000000105059824 */ /* 0x000fc400078e0a08 */
[----:B------:R-:W-:Y:S01]  /*0560*/  @!P1 VIADD R4, R4, 0x1 ;  /* 0x0000000104049836 */ /* 0x000fe20000000000 */
[----:B------:R-:W-:Y:S01]  /*0570*/  ISETP.NE.AND P1, PT, R15, RZ, PT ;  /* 0x000000ff0f00720c */ /* 0x000fe20003f25270 */
[----:B---3--:R-:W3:Y:S01]  /*0580*/  MUFU.RCP R6, R6 ;  /* 0x0000000600067308 */ /* 0x008ee20000001000 */
[----:B------:R-:W-:Y:S02]  /*0590*/  ISETP.GE.U32.AND P0, PT, R5, R8, PT ;  /* 0x000000080500720c */ /* 0x000fe40003f06070 */
[----:B------:R-:W-:-:S04]  /*05a0*/  LOP3.LUT R5, R16, R15, RZ, 0x3c, !PT ;  /* 0x0000000f10057212 */ /* 0x000fc800078e3cff */
[----:B------:R-:W-:Y:S01]  /*05b0*/  ISETP.GE.AND P2, PT, R5, RZ, PT ;  /* 0x000000ff0500720c */ /* 0x000fe20003f46270 */
[----:B-1----:R-:W-:Y:S01]  /*05c0*/  VIADD R10, R7, 0xffffffe ;  /* 0x0ffffffe070a7836 */ /* 0x002fe20000000000 */
[C---:B--2---:R-:W-:Y:S02]  /*05d0*/  LOP3.LUT R80, R0.reuse, 0x7f, RZ, 0xc0, !PT ;  /* 0x0000007f00507812 */ /* 0x044fe400078ec0ff */
[----:B------:R-:W-:Y:S01]  /*05e0*/  LOP3.LUT R17, R0, 0x60, RZ, 0xc0, !PT ;  /* 0x0000006000117812 */ /* 0x000fe200078ec0ff */
[----:B------:R1:W2:Y:S02]  /*05f0*/  F2I.FTZ.U32.TRUNC.NTZ R11, R10 ;  /* 0x0000000a000b7305 */ /* 0x0002a4000021f000 */
[----:B------:R-:W-:Y:S02]  /*0600*/  @P0 VIADD R4, R4, 0x1 ;  /* 0x0000000104040836 */ /* 0x000fe40000000000 */
[----:B---3--:R-:W-:Y:S02]  /*0610*/  VIADD R8, R6, 0xffffffe ;  /* 0x0ffffffe06087836 */ /* 0x008fe40000000000 */
[----:B------:R-:W-:Y:S01]  /*0620*/  IMAD.MOV.U32 R12, RZ, RZ, R4 ;  /* 0x000000ffff0c7224 */ /* 0x000fe200078e0004 */
[----:B------:R-:W-:Y:S01]  /*0630*/  SHF.R.U32.HI R4, RZ, 0x5, R0 ;  /* 0x00000005ff047819 */ /* 0x000fe20000011600 */
[----:B------:R-:W3:Y:S01]  /*0640*/  F2I.FTZ.U32.TRUNC.NTZ R9, R8 ;  /* 0x0000000800097305 */ /* 0x000ee2000021f000 */
[----:B-1----:R-:W-:-:S02]  /*0650*/  IMAD.MOV.U32 R10, RZ, RZ, RZ ;  /* 0x000000ffff0a7224 */ /* 0x002fc400078e00ff */
[----:B------:R-:W-:Y:S01]  /*0660*/  @!P2 IMAD.MOV R12, RZ, RZ, -R12 ;  /* 0x000000ffff0ca224 */ /* 0x000fe200078e0a0c */
[----:B------:R-:W-:Y:S02]  /*0670*/  @!P1 LOP3.LUT R12, RZ, R15, RZ, 0x33, !PT ;  /* 0x0000000fff0c9212 */ /* 0x000fe400078e33ff */
[----:B------:R-:W-:Y:S01]  /*0680*/  SGXT.U32 R4, R4, 0x2 ;  /* 0x000000020404781a */ /* 0x000fe20000000000 */
[--C-:B--2---:R-:W-:Y:S02]  /*0690*/  IMAD.MOV R7, RZ, RZ, -R11.reuse ;  /* 0x000000ffff077224 */ /* 0x104fe400078e0a0b */
[----:B------:R-:W-:Y:S02]  /*06a0*/  IMAD.SHL.U32 R5, R12, 0x100, RZ ;  /* 0x000001000c057824 */ /* 0x000fe400078e00ff */
[----:B------:R-:W-:Y:S02]  /*06b0*/  IMAD R7, R7, R2, RZ ;  /* 0x0000000207077224 */ /* 0x000fe400078e02ff */
[----:B------:R-:W-:Y:S01]  /*06c0*/  IMAD.MOV R12, RZ, RZ, -R12 ;  /* 0x000000ffff0c7224 */ /* 0x000fe200078e0a0c */
[----:B------:R-:W-:Y:S01]  /*06d0*/  LOP3.LUT R6, R5, R4, RZ, 0xfc, !PT ;  /* 0x0000000405067212 */ /* 0x000fe200078efcff */
[----:B------:R-:W-:Y:S01]  /*06e0*/  IMAD.HI.U32 R4, R11, R7, R10 ;  /* 0x000000070b047227 */ /* 0x000fe200078e000a */
[----:B------:R-:W-:-:S02]  /*06f0*/  SHF.R.U32.HI R11, RZ, 0x1, R17 ;  /* 0x00000001ff0b7819 */ /* 0x000fc40000011611 */
[----:B------:R-:W-:Y:S01]  /*0700*/  IABS R13, R6 ;  /* 0x00000006000d7213 */ /* 0x000fe20000000000 */
[----:B------:R-:W-:Y:S01]  /*0710*/  IMAD.SHL.U32 R10, R80, 0x4, RZ ;  /* 0x00000004500a7824 */ /* 0x000fe200078e00ff */
[C---:B------:R-:W-:Y:S01]  /*0720*/  LOP3.LUT R17, R6.reuse, 0xfc, RZ, 0xfc, !PT ;  /* 0x000000fc06117812 */ /* 0x040fe200078efcff */
[----:B---3--:R-:W-:Y:S01]  /*0730*/  IMAD.MOV R8, RZ, RZ, -R9 ;  /* 0x000000ffff087224 */ /* 0x008fe200078e0a09 */
[----:B------:R-:W-:Y:S01]  /*0740*/  LOP3.LUT R20, R6, 0x7c, RZ, 0xfc, !PT ;  /* 0x0000007c06147812 */ /* 0x000fe200078efcff */
[----:B------:R-:W-:Y:S01]  /*0750*/  IMAD.HI.U32 R7, R4, R13, RZ ;  /* 0x0000000d04077227 */ /* 0x000fe200078e00ff */
[----:B------:R-:W-:Y:S02]  /*0760*/  LOP3.LUT R92, R10, R11, RZ, 0x3c, !PT ;  /* 0x0000000b0a5c7212 */ /* 0x000fe400078e3cff */
[C---:B------:R-:W-:Y:S01]  /*0770*/  LOP3.LUT R21, R6.reuse, 0x80, RZ, 0xfc, !PT ;  /* 0x0000008006157812 */ /* 0x040fe200078efcff */
[----:B------:R-:W-:Y:S01]  /*0780*/  IMAD R10, R15, R12, R16 ;  /* 0x0000000c0f0a7224 */ /* 0x000fe200078e0210 */
[----:B------:R-:W-:Y:S01]  /*0790*/  IABS R15, R17 ;  /* 0x00000011000f7213 */ /* 0x000fe20000000000 */
[----:B------:R-:W-:Y:S01]  /*07a0*/  IMAD.MOV R7, RZ, RZ, -R7 ;  /* 0x000000ffff077224 */ /* 0x000fe200078e0a07 */
[----:B------:R-:W-:Y:S01]  /*07b0*/  LOP3.LUT R12, R6, 0x4, RZ, 0xfc, !PT ;  /* 0x00000004060c7812 */ /* 0x000fe200078efcff */
[----:B------:R-:W-:Y:S01]  /*07c0*/  IMAD R11, R8, R3, RZ ;  /* 0x00000003080b7224 */ /* 0x000fe200078e02ff */
[----:B------:R-:W-:Y:S01]  /*07d0*/  LOP3.LUT R16, R6, 0x8, RZ, 0xfc, !PT ;  /* 0x0000000806107812 */ /* 0x000fe200078efcff */
[----:B------:R-:W-:Y:S01]  /*07e0*/  IMAD R26, R2, R7, R13 ;  /* 0x00000007021a7224 */ /* 0x000fe200078e020d */
[----:B------:R-:W-:Y:S01]  /*07f0*/  IABS R13, R12 ;  /* 0x0000000c000d7213 */ /* 0x000fe20000000000 */
[----:B------:R-:W-:Y:S01]  /*0800*/  IMAD.HI.U32 R7, R4, R15, RZ ;  /* 0x0000000f04077227 */ /* 0x000fe200078e00ff */
[----:B------:R-:W-:-:S02]  /*0810*/  IABS R61, R16 ;  /* 0x00000010003d7213 */ /* 0x000fc40000000000 */
[----:B------:R-:W-:Y:S01]  /*0820*/  ISETP.GT.U32.AND P1, PT, R2, R26, PT ;  /* 0x0000001a0200720c */ /* 0x000fe20003f24070 */
[----:B------:R-:W-:Y:S01]  /*0830*/  IMAD.MOV R34, RZ, RZ, -R7 ;  /* 0x000000ffff227224 */ /* 0x000fe200078e0a07 */
[----:B------:R-:W-:Y:S01]  /*0840*/  ISETP.GE.AND P2, PT, R12, RZ, PT ;  /* 0x000000ff0c00720c */ /* 0x000fe20003f46270 */
[----:B------:R-:W-:Y:S01]  /*0850*/  IMAD.MOV.U32 R8, RZ, RZ, RZ ;  /* 0x000000ffff087224 */ /* 0x000fe200078e00ff */
[----:B------:R-:W-:Y:S01]  /*0860*/  LOP3.LUT R12, R6, 0x10, RZ, 0xfc, !PT ;  /* 0x00000010060c7812 */ /* 0x000fe200078efcff */
[----:B------:R-:W-:Y:S01]  /*0870*/  IMAD R34, R2, R34, R15 ;  /* 0x0000002202227224 */ /* 0x000fe200078e020f */
[----:B------:R-:W-:Y:S01]  /*0880*/  ISETP.GE.AND P0, PT, R16, RZ, PT ;  /* 0x000000ff1000720c */ /* 0x000fe20003f06270 */
[----:B------:R-:W-:Y:S01]  /*0890*/  IMAD.HI.U32 R7, R9, R11, R8 ;  /* 0x0000000b09077227 */ /* 0x000fe200078e0008 */
[----:B------:R-:W-:Y:S02]  /*08a0*/  IABS R15, R12 ;  /* 0x0000000c000f7213 */ /* 0x000fe40000000000 */
[----:B------:R-:W-:Y:S01]  /*08b0*/  ISETP.GT.U32.AND P3, PT, R2, R34, PT ;  /* 0x000000220200720c */ /* 0x000fe20003f64070 */
[----:B------:R-:W-:Y:S01]  /*08c0*/  IMAD.HI.U32 R9, R4, R13, RZ ;  /* 0x0000000d04097227 */ /* 0x000fe200078e00ff */
[----:B------:R-:W-:-:S02]  /*08d0*/  LOP3.LUT R16, R6, 0x28, RZ, 0xfc, !PT ;  /* 0x0000002806107812 */ /* 0x000fc400078efcff */
[----:B------:R-:W-:Y:S01]  /*08e0*/  LOP3.LUT R22, R6, 0x84, RZ, 0xfc, !PT ;  /* 0x0000008406167812 */ /* 0x000fe200078efcff */
[----:B------:R-:W-:Y:S01]  /*08f0*/  IMAD.HI.U32 R11, R4, R61, RZ ;  /* 0x0000003d040b7227 */ /* 0x000fe200078e00ff */
[----:B------:R-:W-:Y:S02]  /*0900*/  IABS R65, R16 ;  /* 0x0000001000417213 */ /* 0x000fe40000000000 */
[C---:B------:R-:W-:Y:S01]  /*0910*/  LOP3.LUT R23, R6.reuse, 0x8c, RZ, 0xfc, !PT ;  /* 0x0000008c06177812 */ /* 0x040fe200078efcff */
[----:B------:R-:W-:Y:S01]  /*0920*/  IMAD.MOV R9, RZ, RZ, -R9 ;  /* 0x000000ffff097224 */ /* 0x000fe200078e0a09 */
[C---:B------:R-:W-:Y:S01]  /*0930*/  LOP3.LUT R24, R6.reuse, 0x90, RZ, 0xfc, !PT ;  /* 0x0000009006187812 */ /* 0x040fe200078efcff */
[----:B------:R-:W-:Y:S01]  /*0940*/  IMAD.MOV R11, RZ, RZ, -R11 ;  /* 0x000000ffff0b7224 */ /* 0x000fe200078e0a0b */
[----:B------:R-:W-:Y:S01]  /*0950*/  LOP3.LUT R32, R6, 0xac, RZ, 0xfc, !PT ;  /* 0x000000ac06207812 */ /* 0x000fe200078efcff */
[----:B------:R-:W-:Y:S01]  /*0960*/  IMAD R58, R2, R9, R13 ;  /* 0x00000009023a7224 */ /* 0x000fe200078e020d */
[----:B------:R-:W-:Y:S01]  /*0970*/  LOP3.LUT R9, R6, 0xc, RZ, 0xfc, !PT ;  /* 0x0000000c06097812 */ /* 0x000fe200078efcff */
[----:B------:R-:W-:Y:S01]  /*0980*/  IMAD R61, R2, R11, R61 ;  /* 0x0000000b023d7224 */ /* 0x000fe200078e023d */
[----:B------:R-:W-:Y:S01]  /*0990*/  IABS R35, R32 ;  /* 0x0000002000237213 */ /* 0x000fe20000000000 */
[--C-:B------:R-:W-:Y:S01]  /*09a0*/  @!P1 IMAD.IADD R26, R26, 0x1, -R2.reuse ;  /* 0x000000011a1a9824 */ /* 0x100fe200078e0a02 */
[----:B------:R-:W-:Y:S01]  /*09b0*/  ISETP.GT.U32.AND P1, PT, R2, R58, PT ;  /* 0x0000003a0200720c */ /* 0x000fe20003f24070 */
[----:B------:R-:W-:Y:S01]  /*09c0*/  @!P3 IMAD.IADD R34, R34, 0x1, -R2 ;  /* 0x000000012222b824 */ /* 0x000fe200078e0a02 */
[----:B------:R-:W-:Y:S01]  /*09d0*/  ISETP.GT.U32.AND P3, PT, R2, R61, PT ;  /* 0x0000003d0200720c */ /* 0x000fe20003f64070 */
[----:B------:R-:W-:Y:S01]  /*09e0*/  IMAD.IADD R8, R14, 0x1, R10 ;  /* 0x000000010e087824 */ /* 0x000fe200078e020a */
[----:B------:R-:W-:Y:S01]  /*09f0*/  ISETP.GT.U32.AND P5, PT, R2, R26, PT ;  /* 0x0000001a0200720c */ /* 0x000fe20003fa4070 */
[----:B------:R-:W-:Y:S01]  /*0a00*/  IMAD.HI.U32 R10, R4, R15, RZ ;  /* 0x0000000f040a7227 */ /* 0x000fe200078e00ff */
[----:B------:R-:W-:-:S02]  /*0a10*/  ISETP.GT.U32.AND P6, PT, R2, R34, PT ;  /* 0x000000220200720c */ /* 0x000fc40003fc4070 */
[----:B------:R-:W-:Y:S01]  /*0a20*/  LOP3.LUT R14, R6, 0x14, RZ, 0xfc, !PT ;  /* 0x00000014060e7812 */ /* 0x000fe200078efcff */
[----:B------:R-:W-:Y:S01]  /*0a30*/  IMAD.MOV R10, RZ, RZ, -R10 ;  /* 0x000000ffff0a7224 */ /* 0x000fe200078e0a0a */
[----:B------:R-:W-:Y:S01]  /*0a40*/  IABS R13, R9 ;  /* 0x00000009000d7213 */ /* 0x000fe20000000000 */
[----:B------:R-:W-:Y:S01]  /*0a50*/  IMAD R52, R8, 0x80, R80 ;  /* 0x0000008008347824 */ /* 0x000fe200078e0250 */
[----:B------:R-:W-:Y:S01]  /*0a60*/  IABS R59, R14 ;  /* 0x0000000e003b7213 */ /* 0x000fe20000000000 */
[--C-:B------:R-:W-:Y:S01]  /*0a70*/  @!P1 IMAD.IADD R58, R58, 0x1, -R2.reuse ;  /* 0x000000013a3a9824 */ /* 0x100fe200078e0a02 */
[----:B------:R-:W-:Y:S01]  /*0a80*/  ISETP.GE.AND P1, PT, R6, RZ, PT ;  /* 0x000000ff0600720c */ /* 0x000fe20003f26270 */
[--C-:B------:R-:W-:Y:S01]  /*0a90*/  @!P3 IMAD.IADD R61, R61, 0x1, -R2.reuse ;  /* 0x000000013d3db824 */ /* 0x100fe200078e0a02 */
[----:B------:R-:W-:Y:S01]  /*0aa0*/  ISETP.GE.AND P4, PT, R9, RZ, PT ;  /* 0x000000ff0900720c */ /* 0x000fe20003f86270 */
[----:B------:R-:W-:Y:S01]  /*0ab0*/  IMAD.HI.U32 R11, R4, R59, RZ ;  /* 0x0000003b040b7227 */ /* 0x000fe200078e00ff */
[----:B------:R-:W-:Y:S01]  /*0ac0*/  ISETP.GT.U32.AND P3, PT, R2, R58, PT ;  /* 0x0000003a0200720c */ /* 0x000fe20003f64070 */
[----:B------:R1:W-:Y:S01]  /*0ad0*/  STL [R1+0x340], R52 ;  /* 0x0003403401007387 */ /* 0x0003e20000100800 */
[----:B------:R-:W-:Y:S01]  /*0ae0*/  LOP3.LUT R36, R6, 0xb0, RZ, 0xfc, !PT ;  /* 0x000000b006247812 */ /* 0x000fe200078efcff */
[--C-:B------:R-:W-:Y:S01]  /*0af0*/  @!P6 IMAD.IADD R34, R34, 0x1, -R2.reuse ;  /* 0x000000012222e824 */ /* 0x100fe200078e0a02 */
[----:B------:R-:W-:Y:S01]  /*0b00*/  ISETP.GT.U32.AND P6, PT, R2, R61, PT ;  /* 0x0000003d0200720c */ /* 0x000fe20003fc4070 */
[----:B------:R-:W-:Y:S01]  /*0b10*/  @!P5 IMAD.IADD R26, R26, 0x1, -R2 ;  /* 0x000000011a1ad824 */ /* 0x000fe200078e0a02 */
[----:B------:R-:W-:Y:S01]  /*0b20*/  ISETP.GE.AND P5, PT, R17, RZ, PT ;  /* 0x000000ff1100720c */ /* 0x000fe20003fa6270 */
[----:B------:R-:W-:Y:S01]  /*0b30*/  IMAD.MOV R11, RZ, RZ, -R11 ;  /* 0x000000ffff0b7224 */ /* 0x000fe200078e0a0b */
[----:B------:R-:W-:Y:S01]  /*0b40*/  LOP3.LUT R17, R6, 0x78, RZ, 0xfc, !PT ;  /* 0x0000007806117812 */ /* 0x000fe200078efcff */
[----:B------:R-:W-:Y:S01]  /*0b50*/  IMAD R62, R2, R10, R15 ;  /* 0x0000000a023e7224 */ /* 0x000fe200078e020f */
[----:B------:R-:W-:Y:S01]  /*0b60*/  LOP3.LUT R15, R6, 0x24, RZ, 0xfc, !PT ;  /* 0x00000024060f7812 */ /* 0x000fe200078efcff */
[----:B------:R-:W-:Y:S01]  /*0b70*/  IMAD.HI.U32 R9, R4, R13, RZ ;  /* 0x0000000d04097227 */ /* 0x000fe200078e00ff */
[----:B------:R-:W-:-:S02]  /*0b80*/  IABS R37, R36 ;  /* 0x0000002400257213 */ /* 0x000fc40000000000 */
[----:B------:R-:W-:Y:S01]  /*0b90*/  IABS R31, R15 ;  /* 0x0000000f001f7213 */ /* 0x000fe20000000000 */
[----:B------:R-:W-:Y:S01]  /*0ba0*/  IMAD R59, R2, R11, R59 ;  /* 0x0000000b023b7224 */ /* 0x000fe200078e023b */
[----:B------:R-:W-:Y:S01]  /*0bb0*/  LOP3.LUT R38, R6, 0xb4, RZ, 0xfc, !PT ;  /* 0x000000b406267812 */ /* 0x000fe200078efcff */
[----:B------:R-:W-:Y:S01]  /*0bc0*/  @!P1 IMAD.MOV R26, RZ, RZ, -R26 ;  /* 0x000000ffff1a9224 */ /* 0x000fe200078e0a1a */
[C---:B------:R-:W-:Y:S01]  /*0bd0*/  ISETP.GT.U32.AND P1, PT, R2.reuse, R62, PT ;  /* 0x0000003e0200720c */ /* 0x040fe20003f24070 */
[----:B------:R-:W-:Y:S01]  /*0be0*/  IMAD.MOV R9, RZ, RZ, -R9 ;  /* 0x000000ffff097224 */ /* 0x000fe200078e0a09 */
[----:B------:R-:W-:Y:S01]  /*0bf0*/  IABS R39, R38 ;  /* 0x0000002600277213 */ /* 0x000fe20000000000 */
[----:B------:R-:W-:Y:S01]  /*0c00*/  @!P6 IMAD.IADD R61, R61, 0x1, -R2 ;  /* 0x000000013d3de824 */ /* 0x000fe200078e0a02 */
[C---:B------:R-:W-:Y:S01]  /*0c10*/  ISETP.GT.U32.AND P6, PT, R2.reuse, R59, PT ;  /* 0x0000003b0200720c */ /* 0x040fe20003fc4070 */
[----:B------:R-:W-:Y:S01]  /*0c20*/  IMAD R72, R2, R9, R13 ;  /* 0x0000000902487224 */ /* 0x000fe200078e020d */
[C---:B------:R-:W-:Y:S01]  /*0c30*/  LOP3.LUT R13, R6.reuse, 0x18, RZ, 0xfc, !PT ;  /* 0x00000018060d7812 */ /* 0x040fe200078efcff */
[----:B------:R-:W-:Y:S01]  /*0c40*/  @!P5 IMAD.MOV R34, RZ, RZ, -R34 ;  /* 0x000000ffff22d224 */ /* 0x000fe200078e0a22 */
[----:B------:R-:W-:Y:S01]  /*0c50*/  LOP3.LUT R40, R6, 0xd8, RZ, 0xfc, !PT ;  /* 0x000000d806287812 */ /* 0x000fe200078efcff */
[--C-:B------:R-:W-:Y:S01]  /*0c60*/  @!P3 IMAD.IADD R58, R58, 0x1, -R2.reuse ;  /* 0x000000013a3ab824 */ /* 0x100fe200078e0a02 */
[----:B------:R-:W-:Y:S01]  /*0c70*/  ISETP.GT.U32.AND P5, PT, R2, R72, PT ;  /* 0x000000480200720c */ /* 0x000fe20003fa4070 */
[----:B------:R-:W-:Y:S01]  /*0c80*/  @!P0 IMAD.MOV R61, RZ, RZ, -R61 ;  /* 0x000000ffff3d8224 */ /* 0x000fe200078e0a3d */
[----:B------:R-:W-:Y:S01]  /*0c90*/  ISETP.GE.AND P3, PT, R12, RZ, PT ;  /* 0x000000ff0c00720c */ /* 0x000fe20003f66270 */
[----:B------:R-:W-:Y:S01]  /*0ca0*/  @!P1 IMAD.IADD R62, R62, 0x1, -R2 ;  /* 0x000000013e3e9824 */ /* 0x000fe200078e0a02 */
[----:B------:R-:W-:Y:S01]  /*0cb0*/  IABS R63, R13 ;  /* 0x0000000d003f7213 */ /* 0x000fe20000000000 */
[----:B------:R-:W-:Y:S01]  /*0cc0*/  @!P2 IMAD.MOV R58, RZ, RZ, -R58 ;  /* 0x000000ffff3aa224 */ /* 0x000fe200078e0a3a */
[----:B------:R-:W-:Y:S01]  /*0cd0*/  LOP3.LUT R12, R6, 0x1c, RZ, 0xfc, !PT ;  /* 0x0000001c060c7812 */ /* 0x000fe200078efcff */
[----:B------:R-:W-:Y:S01]  /*0ce0*/  @!P6 IMAD.IADD R59, R59, 0x1, -R2 ;  /* 0x000000013b3be824 */ /* 0x000fe200078e0a02 */
[----:B------:R-:W-:Y:S01]  /*0cf0*/  ISETP.GT.U32.AND P6, PT, R2, R62, PT ;  /* 0x0000003e0200720c */ /* 0x000fe20003fc4070 */
[----:B------:R-:W-:Y:S01]  /*0d00*/  IMAD.HI.U32 R9, R4, R63, RZ ;  /* 0x0000003f04097227 */ /* 0x000fe200078e00ff */
[----:B------:R-:W-:-:S02]  /*0d10*/  IABS R73, R12 ;  /* 0x0000000c00497213 */ /* 0x000fc40000000000 */
[----:B------:R-:W-:Y:S01]  /*0d20*/  ISETP.GT.U32.AND P2, PT, R2, R59, PT ;  /* 0x0000003b0200720c */ /* 0x000fe20003f44070 */
[----:B------:R-:W-:Y:S01]  /*0d30*/  IMAD.MOV R10, RZ, RZ, -R9 ;  /* 0x000000ffff0a7224 */ /* 0x000fe200078e0a09 */
[----:B------:R-:W-:Y:S01]  /*0d40*/  IABS R89, R40 ;  /* 0x0000002800597213 */ /* 0x000fe20000000000 */
[----:B------:R-:W-:Y:S01]  /*0d50*/  IMAD.HI.U32 R9, R4, R73, RZ ;  /* 0x0000004904097227 */ /* 0x000fe200078e00ff */
[C---:B------:R-:W-:Y:S02]  /*0d60*/  LOP3.LUT R46, R6.reuse, 0xe4, RZ, 0xfc, !PT ;  /* 0x000000e4062e7812 */ /* 0x040fe400078efcff */
[----:B------:R-:W-:Y:S01]  /*0d70*/  LOP3.LUT R42, R6, 0xdc, RZ, 0xfc, !PT ;  /* 0x000000dc062a7812 */ /* 0x000fe200078efcff */
[--C-:B------:R-:W-:Y:S01]  /*0d80*/  @!P5 IMAD.IADD R72, R72, 0x1, -R2.reuse ;  /* 0x000000014848d824 */ /* 0x100fe200078e0a02 */
[----:B------:R-:W-:Y:S01]  /*0d90*/  ISETP.GE.AND P5, PT, R14, RZ, PT ;  /* 0x000000ff0e00720c */ /* 0x000fe20003fa6270 */
[----:B------:R-:W-:Y:S01]  /*0da0*/  IMAD.MOV R9, RZ, RZ, -R9 ;  /* 0x000000ffff097224 */ /* 0x000fe200078e0a09 */
[----:B------:R-:W-:Y:S01]  /*0db0*/  LOP3.LUT R14, R6, 0x20, RZ, 0xfc, !PT ;  /* 0x00000020060e7812 */ /* 0x000fe200078efcff */
[--C-:B------:R-:W-:Y:S01]  /*0dc0*/  @!P6 IMAD.IADD R62, R62, 0x1, -R2.reuse ;  /* 0x000000013e3ee824 */ /* 0x100fe200078e0a02 */
[C---:B------:R-:W-:Y:S01]  /*0dd0*/  ISETP.GT.U32.AND P1, PT, R2.reuse, R72, PT ;  /* 0x000000480200720c */ /* 0x040fe20003f24070 */
[C---:B------:R-:W-:Y:S01]  /*0de0*/  IMAD R73, R2.reuse, R9, R73 ;  /* 0x0000000902497224 */ /* 0x040fe200078e0249 */
[----:B------:R-:W-:Y:S01]  /*0df0*/  IABS R11, R14 ;  /* 0x0000000e000b7213 */ /* 0x000fe20000000000 */
[----:B------:R-:W-:Y:S01]  /*0e00*/  IMAD R63, R2, R10, R63 ;  /* 0x0000000a023f7224 */ /* 0x000fe200078e023f */
[----:B------:R-:W-:Y:S01]  /*0e10*/  LOP3.LUT R44, R6, 0xe0, RZ, 0xfc, !PT ;  /* 0x000000e0062c7812 */ /* 0x000fe200078efcff */
[----:B------:R-:W-:Y:S01]  /*0e20*/  @!P2 IMAD.IADD R59, R59, 0x1, -R2 ;  /* 0x000000013b3ba824 */ /* 0x000fe200078e0a02 */
[----:B------:R-:W-:Y:S01]  /*0e30*/  ISETP.GT.U32.AND P6, PT, R2, R73, PT ;  /* 0x000000490200720c */ /* 0x000fe20003fc4070 */
[----:B------:R-:W-:Y:S01]  /*0e40*/  IMAD.HI.U32 R9, R4, R11, RZ ;  /* 0x0000000b04097227 */ /* 0x000fe200078e00ff */
[----:B------:R-:W-:-:S02]  /*0e50*/  ISETP.GE.AND P2, PT, R13, RZ, PT ;  /* 0x000000ff0d00720c */ /* 0x000fc40003f46270 */
[----:B------:R-:W-:Y:S01]  /*0e60*/  IABS R95, R46 ;  /* 0x0000002e005f7213 */ /* 0x000fe20000000000 */
[----:B------:R-:W-:Y:S01]  /*0e70*/  IMAD.MOV R64, RZ, RZ, -R9 ;  /* 0x000000ffff407224 */ /* 0x000fe200078e0a09 */
[----:B------:R-:W-:Y:S01]  /*0e80*/  IABS R91, R42 ;  /* 0x0000002a005b7213 */ /* 0x000fe20000000000 */
[--C-:B------:R-:W-:Y:S01]  /*0e90*/  @!P1 IMAD.IADD R72, R72, 0x1, -R2.reuse ;  /* 0x0000000148489824 */ /* 0x100fe200078e0a02 */
[----:B------:R-:W-:Y:S01]  /*0ea0*/  ISETP.GT.U32.AND P1, PT, R2, R63, PT ;  /* 0x0000003f0200720c */ /* 0x000fe20003f24070 */
[----:B------:R-:W-:Y:S01]  /*0eb0*/  IMAD.HI.U32 R9, R4, R31, RZ ;  /* 0x0000001f04097227 */ /* 0x000fe200078e00ff */
[----:B------:R-:W-:Y:S02]  /*0ec0*/  IABS R93, R44 ;  /* 0x0000002c005d7213 */ /* 0x000fe40000000000 */
[C---:B------:R-:W-:Y:S01]  /*0ed0*/  LOP3.LUT R48, R6.reuse, 0xe8, RZ, 0xfc, !PT ;  /* 0x000000e806307812 */ /* 0x040fe200078efcff */
[--C-:B------:R-:W-:Y:S01]  /*0ee0*/  @!P6 IMAD.IADD R73, R73, 0x1, -R2.reuse ;  /* 0x000000014949e824 */ /* 0x100fe200078e0a02 */
[----:B------:R-:W-:Y:S01]  /*0ef0*/  LOP3.LUT R50, R6, 0xec, RZ, 0xfc, !PT ;  /* 0x000000ec06327812 */ /* 0x000fe200078efcff */
[----:B------:R-:W-:Y:S01]  /*0f00*/  IMAD.MOV R10, RZ, RZ, -R9 ;  /* 0x000000ffff0a7224 */ /* 0x000fe200078e0a09 */
[----:B------:R-:W-:Y:S01]  /*0f10*/  IABS R97, R48 ;  /* 0x0000003000617213 */ /* 0x000fe20000000000 */
[C---:B------:R-:W-:Y:S01]  /*0f20*/  IMAD R64, R2.reuse, R64, R11 ;  /* 0x0000004002407224 */ /* 0x040fe200078e020b */
[C---:B------:R-:W-:Y:S01]  /*0f30*/  ISETP.GT.U32.AND P6, PT, R2.reuse, R73, PT ;  /* 0x000000490200720c */ /* 0x040fe20003fc4070 */
[----:B------:R-:W-:Y:S01]  /*0f40*/  IMAD R31, R2, R10, R31 ;  /* 0x0000000a021f7224 */ /* 0x000fe200078e021f */
[----:B------:R-:W-:Y:S01]  /*0f50*/  LOP3.LUT R10, R6, 0x2c, RZ, 0xfc, !PT ;  /* 0x0000002c060a7812 */ /* 0x000fe200078efcff */
[----:B------:R-:W-:Y:S01]  /*0f60*/  @!P1 IMAD.IADD R63, R63, 0x1, -R2 ;  /* 0x000000013f3f9824 */ /* 0x000fe200078e0a02 */
[----:B------:R-:W-:Y:S01]  /*0f70*/  ISETP.GE.AND P1, PT, R12, RZ, PT ;  /* 0x000000ff0c00720c */ /* 0x000fe20003f26270 */
[----:B------:R-:W-:Y:S01]  /*0f80*/  IMAD.HI.U32 R9, R4, R65, RZ ;  /* 0x0000004104097227 */ /* 0x000fe200078e00ff */
[----:B------:R-:W-:-:S02]  /*0f90*/  IABS R11, R10 ;  /* 0x0000000a000b7213 */ /* 0x000fc40000000000 */
[C---:B------:R-:W-:Y:S01]  /*0fa0*/  ISETP.GT.U32.AND P0, PT, R2.reuse, R63, PT ;  /* 0x0000003f0200720c */ /* 0x040fe20003f04070 */
[----:B------:R-:W-:Y:S01]  /*0fb0*/  @!P4 IMAD.MOV R72, RZ, RZ, -R72 ;  /* 0x000000ffff48c224 */ /* 0x000fe200078e0a48 */
[----:B------:R-:W-:Y:S01]  /*0fc0*/  ISETP.GT.U32.AND P4, PT, R2, R64, PT ;  /* 0x000000400200720c */ /* 0x000fe20003f84070 */
[----:B------:R-:W-:Y:S01]  /*0fd0*/  IMAD.MOV R9, RZ, RZ, -R9 ;  /* 0x000000ffff097224 */ /* 0x000fe200078e0a09 */
[----:B------:R-:W-:Y:S01]  /*0fe0*/  LOP3.LUT R12, R6, 0x34, RZ, 0xfc, !PT ;  /* 0x00000034060c7812 */ /* 0x000fe200078efcff */
[----:B------:R-:W-:Y:S01]  /*0ff0*/  @!P6 IMAD.IADD R73, R73, 0x1, -R2 ;  /* 0x000000014949e824 */ /* 0x000fe200078e0a02 */
[C---:B------:R-:W-:Y:S01]  /*1000*/  ISETP.GT.U32.AND P6, PT, R2.reuse, R31, PT ;  /* 0x0000001f0200720c */ /* 0x040fe20003fc4070 */
[----:B------:R-:W-:Y:S01]  /*1010*/  IMAD R65, R2, R9, R65 ;  /* 0x0000000902417224 */ /* 0x000fe200078e0241 */
[----:B------:R-:W-:Y:S01]  /*1020*/  IABS R99, R50 ;  /* 0x0000003200637213 */ /* 0x000fe20000000000 */
[----:B------:R-:W-:-:S04]  /*1030*/  IMAD.HI.U32 R9, R4, R11, RZ ;  /* 0x0000000b04097227 */ /* 0x000fc800078e00ff */
[--C-:B------:R-:W-:Y:S01]  /*1040*/  @!P0 IMAD.IADD R63, R63, 0x1, -R2.reuse ;  /* 0x000000013f3f8824 */ /* 0x100fe200078e0a02 */
[----:B------:R-:W-:Y:S01]  /*1050*/  ISETP.GE.AND P0, PT, R16, RZ, PT ;  /* 0x000000ff1000720c */ /* 0x000fe20003f06270 */
[----:B------:R-:W-:Y:S01]  /*1060*/  @!P1 IMAD.MOV R73, RZ, RZ, -R73 ;  /* 0x000000ffff499224 */ /* 0x000fe200078e0a49 */
[----:B------:R-:W-:Y:S01]  /*1070*/  ISETP.GT.U32.AND P1, PT, R2, R65, PT ;  /* 0x000000410200720c */ /* 0x000fe20003f24070 */
[----:B------:R-:W-:Y:S01]  /*1080*/  @!P2 IMAD.MOV R63, RZ, RZ, -R63 ;  /* 0x000000ffff3fa224 */ /* 0x000fe200078e0a3f */
[----:B------:R-:W-:Y:S01]  /*1090*/  ISETP.GE.AND P2, PT, R10, RZ, PT ;  /* 0x000000ff0a00720c */ /* 0x000fe20003f46270 */
[--C-:B------:R-:W-:Y:S01]  /*10a0*/  @!P6 IMAD.IADD R31, R31, 0x1, -R2.reuse ;  /* 0x000000011f1fe824 */ /* 0x100fe200078e0a02 */
[C---:B------:R-:W-:Y:S01]  /*10b0*/  LOP3.LUT R10, R6.reuse, 0x30, RZ, 0xfc, !PT ;  /* 0x00000030060a7812 */ /* 0x040fe200078efcff */
[----:B------:R-:W-:Y:S01]  /*10c0*/  IMAD.MOV R9, RZ, RZ, -R9 ;  /* 0x000000ffff097224 */ /* 0x000fe200078e0a09 */
[----:B------:R-:W-:Y:S01]  /*10d0*/  LOP3.LUT R16, R6, 0x64, RZ, 0xfc, !PT ;  /* 0x0000006406107812 */ /* 0x000fe200078efcff */
[----:B------:R-:W-:Y:S01]  /*10e0*/  @!P5 IMAD.MOV R59, RZ, RZ, -R59 ;  /* 0x000000ffff3bd224 */ /* 0x000fe200078e0a3b */
[----:B------:R-:W-:Y:S01]  /*10f0*/  IABS R13, R10 ;  /* 0x0000000a000d7213 */ /* 0x000fe20000000000 */
[----:B------:R-:W-:Y:S01]  /*1100*/  @!P4 IMAD.IADD R64, R64, 0x1, -R2 ;  /* 0x000000014040c824 */ /* 0x000fe200078e0a02 */
[C---:B------:R-:W-:Y:S01]  /*1110*/  ISETP.GT.U32.AND P6, PT, R2.reuse, R31, PT ;  /* 0x0000001f0200720c */ /* 0x040fe20003fc4070 */
[----:B------:R-:W-:Y:S01]  /*1120*/  IMAD R74, R2, R9, R11 ;  /* 0x00000009024a7224 */ /* 0x000fe200078e020b */
[----:B------:R-:W-:Y:S01]  /*1130*/  ISETP.GE.AND P5, PT, R15, RZ, PT ;  /* 0x000000ff0f00720c */ /* 0x000fe20003fa6270 */
[----:B------:R-:W-:Y:S01]  /*1140*/  IMAD.HI.U32 R9, R4, R13, RZ ;  /* 0x0000000d04097227 */ /* 0x000fe200078e00ff */
[----:B------:R-:W-:-:S02]  /*1150*/  ISETP.GT.U32.AND P4, PT, R2, R64, PT ;  /* 0x000000400200720c */ /* 0x000fc40003f84070 */
[----:B------:R-:W-:Y:S01]  /*1160*/  IABS R11, R12 ;  /* 0x0000000c000b7213 */ /* 0x000fe20000000000 */
[----:B------:R-:W-:Y:S01]  /*1170*/  IMAD.MOV R66, RZ, RZ, -R9 ;  /* 0x000000ffff427224 */ /* 0x000fe200078e0a09 */
[----:B------:R-:W-:Y:S01]  /*1180*/  LOP3.LUT R15, R6, 0x48, RZ, 0xfc, !PT ;  /* 0x00000048060f7812 */ /* 0x000fe200078efcff */
[--C-:B------:R-:W-:Y:S01]  /*1190*/  @!P1 IMAD.IADD R65, R65, 0x1, -R2.reuse ;  /* 0x0000000141419824 */ /* 0x100fe200078e0a02 */
[----:B------:R-:W-:Y:S01]  /*11a0*/  IABS R27, R16 ;  /* 0x00000010001b7213 */ /* 0x000fe20000000000 */
[----:B------:R-:W-:Y:S01]  /*11b0*/  IMAD R66, R2, R66, R13 ;  /* 0x0000004202427224 */ /* 0x000fe200078e020d */
[----:B------:R-:W-:Y:S01]  /*11c0*/  LOP3.LUT R13, R6, 0x40, RZ, 0xfc, !PT ;  /* 0x00000040060d7812 */ /* 0x000fe200078efcff */
[----:B------:R-:W-:Y:S01]  /*11d0*/  @!P6 IMAD.IADD R31, R31, 0x1, -R2 ;  /* 0x000000011f1fe824 */ /* 0x000fe200078e0a02 */
[----:B------:R-:W-:Y:S01]  /*11e0*/  ISETP.GT.U32.AND P1, PT, R2, R65, PT ;  /* 0x000000410200720c */ /* 0x000fe20003f24070 */
[----:B------:R-:W-:Y:S01]  /*11f0*/  @!P3 IMAD.MOV R62, RZ, RZ, -R62 ;  /* 0x000000ffff3eb224 */ /* 0x000fe200078e0a3e */
[----:B------:R-:W-:Y:S01]  /*1200*/  ISETP.GE.AND P3, PT, R14, RZ, PT ;  /* 0x000000ff0e00720c */ /* 0x000fe20003f66270 */
[----:B------:R-:W-:Y:S01]  /*1210*/  @!P5 IMAD.MOV R31, RZ, RZ, -R31 ;  /* 0x000000ffff1fd224 */ /* 0x000fe200078e0a1f */
[----:B------:R-:W-:Y:S01]  /*1220*/  ISETP.GT.U32.AND P5, PT, R2, R66, PT ;  /* 0x000000420200720c */ /* 0x000fe20003fa4070 */
[----:B------:R-:W-:Y:S01]  /*1230*/  @!P4 IMAD.IADD R64, R64, 0x1, -R2 ;  /* 0x000000014040c824 */ /* 0x000fe200078e0a02 */
[----:B------:R-:W-:Y:S01]  /*1240*/  ISETP.GE.AND P4, PT, R10, RZ, PT ;  /* 0x000000ff0a00720c */ /* 0x000fe20003f86270 */
[----:B------:R-:W-:Y:S01]  /*1250*/  IMAD.HI.U32 R9, R4, R11, RZ ;  /* 0x0000000b04097227 */ /* 0x000fe200078e00ff */
[----:B------:R-:W-:-:S02]  /*1260*/  LOP3.LUT R10, R6, 0x38, RZ, 0xfc, !PT ;  /* 0x00000038060a7812 */ /* 0x000fc400078efcff */
[----:B------:R-:W-:Y:S01]  /*1270*/  ISETP.GE.AND P6, PT, R12, RZ, PT ;  /* 0x000000ff0c00720c */ /* 0x000fe20003fc6270 */
[----:B------:R-:W-:Y:S01]  /*1280*/  IMAD.MOV R9, RZ, RZ, -R9 ;  /* 0x000000ffff097224 */ /* 0x000fe200078e0a09 */
[----:B------:R-:W-:Y:S01]  /*1290*/  IABS R67, R10 ;  /* 0x0000000a00437213 */ /* 0x000fe20000000000 */
[----:B------:R-:W-:Y:S01]  /*12a0*/  @!P1 IMAD.IADD R65, R65, 0x1, -R2 ;  /* 0x0000000141419824 */ /* 0x000fe200078e0a02 */
[----:B------:R-:W-:Y:S01]  /*12b0*/  LOP3.LUT R12, R6, 0x3c, RZ, 0xfc, !PT ;  /* 0x0000003c060c7812 */ /* 0x000fe200078efcff */
[----:B------:R-:W-:Y:S01]  /*12c0*/  @!P3 IMAD.MOV R64, RZ, RZ, -R64 ;  /* 0x000000ffff40b224 */ /* 0x000fe200078e0a40 */
[C---:B------:R-:W-:Y:S01]  /*12d0*/  ISETP.GT.U32.AND P3, PT, R2.reuse, R74, PT ;  /* 0x0000004a0200720c */ /* 0x040fe20003f64070 */
[----:B------:R-:W-:Y:S01]  /*12e0*/  IMAD R30, R2, R9, R11 ;  /* 0x00000009021e7224 */ /* 0x000fe200078e020b */
[----:B------:R-:W-:Y:S01]  /*12f0*/  IABS R75, R12 ;  /* 0x0000000c004b7213 */ /* 0x000fe20000000000 */
[----:B------:R-:W-:Y:S01]  /*1300*/  @!P5 IMAD.IADD R66, R66, 0x1, -R2 ;  /* 0x000000014242d824 */ /* 0x000fe200078e0a02 */
[----:B------:R-:W-:Y:S01]  /*1310*/  ISETP.GE.AND P1, PT, R10, RZ, PT ;  /* 0x000000ff0a00720c */ /* 0x000fe20003f26270 */
[----:B------:R-:W-:Y:S01]  /*1320*/  IMAD.HI.U32 R9, R4, R67, RZ ;  /* 0x0000004304097227 */ /* 0x000fe200078e00ff */
[----:B------:R-:W-:-:S02]  /*1330*/  IABS R11, R13 ;  /* 0x0000000d000b7213 */ /* 0x000fc40000000000 */
[----:B------:R-:W-:Y:S01]  /*1340*/  ISETP.GT.U32.AND P5, PT, R2, R66, PT ;  /* 0x000000420200720c */ /* 0x000fe20003fa4070 */
[----:B------:R-:W-:Y:S01]  /*1350*/  IMAD.MOV R10, RZ, RZ, -R9 ;  /* 0x000000ffff0a7224 */ /* 0x000fe200078e0a09 */
[----:B------:R-:W-:Y:S01]  /*1360*/  LOP3.LUT R14, R6, 0x44, RZ, 0xfc, !PT ;  /* 0x00000044060e7812 */ /* 0x000fe200078efcff */
[----:B------:R-:W-:Y:S01]  /*1370*/  @!P0 IMAD.MOV R65, RZ, RZ, -R65 ;  /* 0x000000ffff418224 */ /* 0x000fe200078e0a41 */
[----:B------:R-:W-:Y:S01]  /*1380*/  ISETP.GT.U32.AND P0, PT, R2, R30, PT ;  /* 0x0000001e0200720c */ /* 0x000fe20003f04070 */
[----:B------:R-:W-:Y:S01]  /*1390*/  IMAD.HI.U32 R9, R4, R75, RZ ;  /* 0x0000004b04097227 */ /* 0x000fe200078e00ff */
[----:B------:R-:W-:Y:S02]  /*13a0*/  IABS R57, R14 ;  /* 0x0000000e00397213 */ /* 0x000fe40000000000 */
[----:B------:R-:W-:Y:S01]  /*13b0*/  IABS R69, R15 ;  /* 0x0000000f00457213 */ /* 0x000fe20000000000 */
[----:B------:R-:W-:Y:S02]  /*13c0*/  IMAD.MOV R9, RZ, RZ, -R9 ;  /* 0x000000ffff097224 */ /* 0x000fe400078e0a09 */
[----:B------:R-:W-:-:S02]  /*13d0*/  @!P3 IMAD.IADD R74, R74, 0x1, -R2 ;  /* 0x000000014a4ab824 */ /* 0x000fc400078e0a02 */
[----:B------:R-:W-:Y:S02]  /*13e0*/  IMAD R75, R2, R9, R75 ;  /* 0x00000009024b7224 */ /* 0x000fe400078e024b */
[--C-:B------:R-:W-:Y:S01]  /*13f0*/  @!P5 IMAD.IADD R66, R66, 0x1, -R2.reuse ;  /* 0x000000014242d824 */ /* 0x100fe200078e0a02 */
[----:B------:R-:W-:Y:S01]  /*1400*/  ISETP.GT.U32.AND P3, PT, R2, R74, PT ;  /* 0x0000004a0200720c */ /* 0x000fe20003f64070 */
[----:B------:R-:W-:Y:S01]  /*1410*/  @!P0 IMAD.IADD R30, R30, 0x1, -R2 ;  /* 0x000000011e1e8824 */ /* 0x000fe200078e0a02 */
[----:B------:R-:W-:Y:S01]  /*1420*/  ISETP.GT.U32.AND P5, PT, R2, R75, PT ;  /* 0x0000004b0200720c */ /* 0x000fe20003fa4070 */
[----:B------:R-:W-:-:S03]  /*1430*/  IMAD.HI.U32 R9, R4, R11, RZ ;  /* 0x0000000b04097227 */ /* 0x000fc600078e00ff */
[C---:B------:R-:W-:Y:S01]  /*1440*/  ISETP.GT.U32.AND P0, PT, R2.reuse, R30, PT ;  /* 0x0000001e0200720c */ /* 0x040fe20003f04070 */
[----:B------:R-:W-:Y:S02]  /*1450*/  IMAD R67, R2, R10, R67 ;  /* 0x0000000a02437224 */ /* 0x000fe400078e0243 */
[----:B------:R-:W-:Y:S02]  /*1460*/  IMAD.MOV R9, RZ, RZ, -R9 ;  /* 0x000000ffff097224 */ /* 0x000fe400078e0a09 */
[----:B------:R-:W-:-:S04]  /*1470*/  IMAD.HI.U32 R10, R4, R69, RZ ;  /* 0x00000045040a7227 */ /* 0x000fc800078e00ff */
[--C-:B------:R-:W-:Y:S01]  /*1480*/  @!P3 IMAD.IADD R74, R74, 0x1, -R2.reuse ;  /* 0x000000014a4ab824 */ /* 0x100fe200078e0a02 */
[C---:B------:R-:W-:Y:S01]  /*1490*/  ISETP.GT.U32.AND P3, PT, R2.reuse, R67, PT ;  /* 0x000000430200720c */ /* 0x040fe20003f64070 */
[--C-:B------:R-:W-:Y:S02]  /*14a0*/  @!P5 IMAD.IADD R75, R75, 0x1, -R2.reuse ;  /* 0x000000014b4bd824 */ /* 0x100fe400078e0a02 */
[----:B------:R-:W-:Y:S02]  /*14b0*/  IMAD R68, R2, R9, R11 ;  /* 0x0000000902447224 */ /* 0x000fe400078e020b */
[----:B------:R-:W-:Y:S01]  /*14c0*/  @!P0 IMAD.IADD R30, R30, 0x1, -R2 ;  /* 0x000000011e1e8824 */ /* 0x000fe200078e0a02 */
[----:B------:R-:W-:Y:S01]  /*14d0*/  ISETP.GT.U32.AND P5, PT, R2, R75, PT ;  /* 0x0000004b0200720c */ /* 0x000fe20003fa4070 */
[----:B------:R-:W-:Y:S01]  /*14e0*/  IMAD.HI.U32 R9, R4, R57, RZ ;  /* 0x0000003904097227 */ /* 0x000fe200078e00ff */
[----:B------:R-:W-:-:S03]  /*14f0*/  ISETP.GT.U32.AND P0, PT, R2, R68, PT ;  /* 0x000000440200720c */ /* 0x000fc60003f04070 */
[----:B------:R-:W-:Y:S02]  /*1500*/  IMAD.MOV R9, RZ, RZ, -R9 ;  /* 0x000000ffff097224 */ /* 0x000fe400078e0a09 */
[----:B------:R-:W-:Y:S02]  /*1510*/  @!P3 IMAD.IADD R67, R67, 0x1, -R2 ;  /* 0x000000014343b824 */ /* 0x000fe400078e0a02 */
[C---:B------:R-:W-:Y:S02]  /*1520*/  IMAD R57, R2.reuse, R9, R57 ;  /* 0x0000000902397224 */ /* 0x040fe400078e0239 */
[----:B------:R-:W-:Y:S01]  /*1530*/  IMAD.MOV R10, RZ, RZ, -R10 ;  /* 0x000000ffff0a7224 */ /* 0x000fe200078e0a0a */
[C---:B------:R-:W-:Y:S01]  /*1540*/  ISETP.GT.U32.AND P3, PT, R2.reuse, R67, PT ;  /* 0x000000430200720c */ /* 0x040fe20003f64070 */
[--C-:B------:R-:W-:Y:S01]  /*1550*/  @!P5 IMAD.IADD R75, R75, 0x1, -R2.reuse ;  /* 0x000000014b4bd824 */ /* 0x100fe200078e0a02 */
[----:B------:R-:W-:Y:S01]  /*1560*/  ISETP.GT.U32.AND P5, PT, R2, R57, PT ;  /* 0x000000390200720c */ /* 0x000fe20003fa4070 */
[----:B------:R-:W-:-:S02]  /*1570*/  @!P0 IMAD.IADD R68, R68, 0x1, -R2 ;  /* 0x0000000144448824 */ /* 0x000fc400078e0a02 */
[C---:B------:R-:W-:Y:S02]  /*1580*/  IMAD R69, R2.reuse, R10, R69 ;  /* 0x0000000a02457224 */ /* 0x040fe400078e0245 */
[----:B------:R-:W-:Y:S01]  /*1590*/  @!P6 IMAD.MOV R30, RZ, RZ, -R30 ;  /* 0x000000ffff1ee224 */ /* 0x000fe200078e0a1e */
[C---:B------:R-:W-:Y:S01]  /*15a0*/  ISETP.GT.U32.AND P0, PT, R2.reuse, R68, PT ;  /* 0x000000440200720c */ /* 0x040fe20003f04070 */
[----:B------:R-:W-:Y:S01]  /*15b0*/  @!P2 IMAD.MOV R74, RZ, RZ, -R74 ;  /* 0x000000ffff4aa224 */ /* 0x000fe200078e0a4a */
[----:B------:R-:W-:Y:S01]  /*15c0*/  ISETP.GT.U32.AND P6, PT, R2, R69, PT ;  /* 0x000000450200720c */ /* 0x000fe20003fc4070 */
[----:B------:R-:W-:Y:S01]  /*15d0*/  @!P4 IMAD.MOV R66, RZ, RZ, -R66 ;  /* 0x000000ffff42c224 */ /* 0x000fe200078e0a42 */
[----:B------:R-:W-:Y:S01]  /*15e0*/  ISETP.GE.AND P2, PT, R12, RZ, PT ;  /* 0x000000ff0c00720c */ /* 0x000fe20003f46270 */
[--C-:B------:R-:W-:Y:S01]  /*15f0*/  @!P3 IMAD.IADD R67, R67, 0x1, -R2.reuse ;  /* 0x000000014343b824 */ /* 0x100fe200078e0a02 */
[----:B------:R-:W-:Y:S01]  /*1600*/  LOP3.LUT R12, R6, 0x4c, RZ, 0xfc, !PT ;  /* 0x0000004c060c7812 */ /* 0x000fe200078efcff */
[----:B------:R-:W-:Y:S01]  /*1610*/  @!P5 IMAD.IADD R57, R57, 0x1, -R2 ;  /* 0x000000013939d824 */ /* 0x000fe200078e0a02 */
[----:B------:R-:W-:Y:S01]  /*1620*/  ISETP.GE.AND P3, PT, R14, RZ, PT ;  /* 0x000000ff0e00720c */ /* 0x000fe20003f66270 */
[----:B------:R-:W-:Y:S01]  /*1630*/  @!P1 IMAD.MOV R67, RZ, RZ, -R67 ;  /* 0x000000ffff439224 */ /* 0x000fe200078e0a43 */
[----:B------:R-:W-:-:S02]  /*1640*/  IABS R11, R12 ;  /* 0x0000000c000b7213 */ /* 0x000fc40000000000 */
[----:B------:R-:W-:Y:S01]  /*1650*/  LOP3.LUT R14, R6, 0x50, RZ, 0xfc, !PT ;  /* 0x00000050060e7812 */ /* 0x000fe200078efcff */
[--C-:B------:R-:W-:Y:S01]  /*1660*/  @!P0 IMAD.IADD R68, R68, 0x1, -R2.reuse ;  /* 0x0000000144448824 */ /* 0x100fe200078e0a02 */
[----:B------:R-:W-:Y:S01]  /*1670*/  ISETP.GE.AND P4, PT, R13, RZ, PT ;  /* 0x000000ff0d00720c */ /* 0x000fe20003f86270 */
[----:B------:R-:W-:Y:S01]  /*1680*/  @!P6 IMAD.IADD R69, R69, 0x1, -R2 ;  /* 0x000000014545e824 */ /* 0x000fe200078e0a02 */
[----:B------:R-:W-:Y:S01]  /*1690*/  ISETP.GT.U32.AND P5, PT, R2, R57, PT ;  /* 0x000000390200720c */ /* 0x000fe20003fa4070 */
[----:B------:R-:W-:Y:S01]  /*16a0*/  IMAD.HI.U32 R9, R4, R11, RZ ;  /* 0x0000000b04097227 */ /* 0x000fe200078e00ff */
[----:B------:R-:W-:Y:S02]  /*16b0*/  IABS R13, R14 ;  /* 0x0000000e000d7213 */ /* 0x000fe40000000000 */
[----:B------:R-:W-:Y:S01]  /*16c0*/  ISETP.GE.AND P0, PT, R14, RZ, PT ;  /* 0x000000ff0e00720c */ /* 0x000fe20003f06270 */
[----:B------:R-:W-:Y:S01]  /*16d0*/  @!P2 IMAD.MOV R75, RZ, RZ, -R75 ;  /* 0x000000ffff4ba224 */ /* 0x000fe200078e0a4b */
[----:B------:R-:W-:Y:S01]  /*16e0*/  LOP3.LUT R14, R6, 0x54, RZ, 0xfc, !PT ;  /* 0x00000054060e7812 */ /* 0x000fe200078efcff */
[----:B------:R-:W-:Y:S01]  /*16f0*/  IMAD.MOV R9, RZ, RZ, -R9 ;  /* 0x000000ffff097224 */ /* 0x000fe200078e0a09 */
[----:B------:R-:W-:Y:S01]  /*1700*/  ISETP.GE.AND P2, PT, R12, RZ, PT ;  /* 0x000000ff0c00720c */ /* 0x000fe20003f46270 */
[----:B------:R-:W-:Y:S01]  /*1710*/  IMAD.HI.U32 R10, R4, R13, RZ ;  /* 0x0000000d040a7227 */ /* 0x000fe200078e00ff */
[----:B------:R-:W-:-:S02]  /*1720*/  ISETP.GT.U32.AND P6, PT, R2, R69, PT ;  /* 0x000000450200720c */ /* 0x000fc40003fc4070 */
[----:B------:R-:W-:Y:S01]  /*1730*/  IABS R12, R14 ;  /* 0x0000000e000c7213 */ /* 0x000fe20000000000 */
[----:B------:R-:W-:Y:S01]  /*1740*/  IMAD R76, R2, R9, R11 ;  /* 0x00000009024c7224 */ /* 0x000fe200078e020b */
[----:B------:R-:W-:Y:S01]  /*1750*/  ISETP.GE.AND P1, PT, R15, RZ, PT ;  /* 0x000000ff0f00720c */ /* 0x000fe20003f26270 */
[----:B------:R-:W-:Y:S01]  /*1760*/  IMAD.MOV R10, RZ, RZ, -R10 ;  /* 0x000000ffff0a7224 */ /* 0x000fe200078e0a0a */
[C---:B------:R-:W-:Y:S01]  /*1770*/  LOP3.LUT R15, R6.reuse, 0x58, RZ, 0xfc, !PT ;  /* 0x00000058060f7812 */ /* 0x040fe200078efcff */
[----:B------:R-:W-:Y:S01]  /*1780*/  IMAD.MOV.U32 R11, RZ, RZ, R12 ;  /* 0x000000ffff0b7224 */ /* 0x000fe200078e000c */
[----:B------:R-:W-:Y:S01]  /*1790*/  LOP3.LUT R12, R6, 0x5c, RZ, 0xfc, !PT ;  /* 0x0000005c060c7812 */ /* 0x000fe200078efcff */
[----:B------:R-:W-:Y:S01]  /*17a0*/  @!P5 IMAD.IADD R57, R57, 0x1, -R2 ;  /* 0x000000013939d824 */ /* 0x000fe200078e0a02 */
[C---:B------:R-:W-:Y:S01]  /*17b0*/  ISETP.GT.U32.AND P5, PT, R2.reuse, R76, PT ;  /* 0x0000004c0200720c */ /* 0x040fe20003fa4070 */
[----:B------:R-:W-:Y:S01]  /*17c0*/  IMAD R70, R2, R10, R13 ;  /* 0x0000000a02467224 */ /* 0x000fe200078e020d */
[----:B------:R-:W-:Y:S01]  /*17d0*/  IABS R71, R15 ;  /* 0x0000000f00477213 */ /* 0x000fe20000000000 */
[----:B------:R-:W-:Y:S01]  /*17e0*/  IMAD.HI.U32 R9, R4, R11, RZ ;  /* 0x0000000b04097227 */ /* 0x000fe200078e00ff */
[----:B------:R-:W-:-:S02]  /*17f0*/  LOP3.LUT R13, R6, 0x60, RZ, 0xfc, !PT ;  /* 0x00000060060d7812 */ /* 0x000fc400078efcff */
[----:B------:R-:W-:Y:S01]  /*1800*/  IABS R77, R12 ;  /* 0x0000000c004d7213 */ /* 0x000fe20000000000 */
[--C-:B------:R-:W-:Y:S01]  /*1810*/  @!P6 IMAD.IADD R69, R69, 0x1, -R2.reuse ;  /* 0x000000014545e824 */ /* 0x100fe200078e0a02 */
[C---:B------:R-:W-:Y:S01]  /*1820*/  ISETP.GT.U32.AND P6, PT, R2.reuse, R70, PT ;  /* 0x000000460200720c */ /* 0x040fe20003fc4070 */
[----:B------:R-:W-:Y:S01]  /*1830*/  IMAD.MOV R9, RZ, RZ, -R9 ;  /* 0x000000ffff097224 */ /* 0x000fe200078e0a09 */
[----:B------:R-:W-:Y:S01]  /*1840*/  IABS R10, R13 ;  /* 0x0000000d000a7213 */ /* 0x000fe20000000000 */
[----:B------:R-:W-:Y:S02]  /*1850*/  @!P3 IMAD.MOV R57, RZ, RZ, -R57 ;  /* 0x000000ffff39b224 */ /* 0x000fe400078e0a39 */
[----:B------:R-:W-:Y:S02]  /*1860*/  IMAD R60, R2, R9, R11 ;  /* 0x00000009023c7224 */ /* 0x000fe400078e020b */
[----:B------:R-:W-:Y:S02]  /*1870*/  @!P5 IMAD.IADD R76, R76, 0x1, -R2 ;  /* 0x000000014c4cd824 */ /* 0x000fe400078e0a02 */
[----:B------:R-:W-:Y:S01]  /*1880*/  IMAD.HI.U32 R9, R4, R71, RZ ;  /* 0x0000004704097227 */ /* 0x000fe200078e00ff */
[----:B------:R-:W-:-:S03]  /*1890*/  ISETP.GT.U32.AND P5, PT, R2, R60, PT ;  /* 0x0000003c0200720c */ /* 0x000fc60003fa4070 */
[----:B------:R-:W-:Y:S01]  /*18a0*/  @!P6 IMAD.IADD R70, R70, 0x1, -R2 ;  /* 0x000000014646e824 */ /* 0x000fe200078e0a02 */
[----:B------:R-:W-:Y:S01]  /*18b0*/  ISETP.GE.AND P6, PT, R14, RZ, PT ;  /* 0x000000ff0e00720c */ /* 0x000fe20003fc6270 */
[----:B------:R-:W-:Y:S01]  /*18c0*/  IMAD.MOV R9, RZ, RZ, -R9 ;  /* 0x000000ffff097224 */ /* 0x000fe200078e0a09 */
[----:B------:R-:W-:Y:S01]  /*18d0*/  LOP3.LUT R14, R6, 0x6c, RZ, 0xfc, !PT ;  /* 0x0000006c060e7812 */ /* 0x000fe200078efcff */
[----:B------:R-:W-:Y:S01]  /*18e0*/  IMAD.MOV.U32 R11, RZ, RZ, R10 ;  /* 0x000000ffff0b7224 */ /* 0x000fe200078e000a */
[C---:B------:R-:W-:Y:S01]  /*18f0*/  ISETP.GT.U32.AND P3, PT, R2.reuse, R70, PT ;  /* 0x000000460200720c */ /* 0x040fe20003f64070 */
[----:B------:R-:W-:Y:S02]  /*1900*/  IMAD R71, R2, R9, R71 ;  /* 0x0000000902477224 */ /* 0x000fe400078e0247 */
[----:B------:R-:W-:-:S04]  /*1910*/  IMAD.HI.U32 R9, R4, R11, RZ ;  /* 0x0000000b04097227 */ /* 0x000fc800078e00ff */
[----:B------:R-:W-:Y:S02]  /*1920*/  @!P5 IMAD.IADD R60, R60, 0x1, -R2 ;  /* 0x000000013c3cd824 */ /* 0x000fe400078e0a02 */
[----:B------:R-:W-:Y:S02]  /*1930*/  IMAD.MOV R9, RZ, RZ, -R9 ;  /* 0x000000ffff097224 */ /* 0x000fe400078e0a09 */
[----:B------:R-:W-:Y:S01]  /*1940*/  @!P4 IMAD.MOV R68, RZ, RZ, -R68 ;  /* 0x000000ffff44c224 */ /* 0x000fe200078e0a44 */
[C---:B------:R-:W-:Y:S01]  /*1950*/  ISETP.GT.U32.AND P5, PT, R2.reuse, R60, PT ;  /* 0x0000003c0200720c */ /* 0x040fe20003fa4070 */
[C---:B------:R-:W-:Y:S01]  /*1960*/  IMAD R28, R2.reuse, R9, R11 ;  /* 0x00000009021c7224 */ /* 0x040fe200078e020b */
[----:B------:R-:W-:Y:S01]  /*1970*/  ISETP.GT.U32.AND P4, PT, R2, R76, PT ;  /* 0x0000004c0200720c */ /* 0x000fe20003f84070 */
[----:B------:R-:W-:Y:S01]  /*1980*/  IMAD.HI.U32 R10, R4, R77, RZ ;  /* 0x0000004d040a7227 */ /* 0x000fe200078e00ff */
[----:B------:R-:W-:-:S03]  /*1990*/  IABS R11, R14 ;  /* 0x0000000e000b7213 */ /* 0x000fc60000000000 */
[----:B------:R-:W-:Y:S01]  /*19a0*/  @!P3 IMAD.IADD R70, R70, 0x1, -R2 ;  /* 0x000000014646b824 */ /* 0x000fe200078e0a02 */
[C---:B------:R-:W-:Y:S01]  /*19b0*/  ISETP.GT.U32.AND P3, PT, R2.reuse, R28, PT ;  /* 0x0000001c0200720c */ /* 0x040fe20003f64070 */
[----:B------:R-:W-:Y:S02]  /*19c0*/  IMAD.MOV R10, RZ, RZ, -R10 ;  /* 0x000000ffff0a7224 */ /* 0x000fe400078e0a0a */
[----:B------:R-:W-:Y:S02]  /*19d0*/  @!P1 IMAD.MOV R69, RZ, RZ, -R69 ;  /* 0x000000ffff459224 */ /* 0x000fe400078e0a45 */
[----:B------:R-:W-:Y:S02]  /*19e0*/  IMAD R77, R2, R10, R77 ;  /* 0x0000000a024d7224 */ /* 0x000fe400078e024d */
[--C-:B------:R-:W-:Y:S01]  /*19f0*/  @!P5 IMAD.IADD R60, R60, 0x1, -R2.reuse ;  /* 0x000000013c3cd824 */ /* 0x100fe200078e0a02 */
[----:B------:R-:W-:Y:S01]  /*1a00*/  ISETP.GE.AND P5, PT, R12, RZ, PT ;  /* 0x000000ff0c00720c */ /* 0x000fe20003fa6270 */
[----:B------:R-:W-:Y:S01]  /*1a10*/  @!P4 IMAD.IADD R76, R76, 0x1, -R2 ;  /* 0x000000014c4cc824 */ /* 0x000fe200078e0a02 */
[----:B------:R-:W-:Y:S01]  /*1a20*/  ISETP.GT.U32.AND P4, PT, R2, R71, PT ;  /* 0x000000470200720c */ /* 0x000fe20003f84070 */
[----:B------:R-:W-:Y:S01]  /*1a30*/  IMAD.HI.U32 R9, R4, R27, RZ ;  /* 0x0000001b04097227 */ /* 0x000fe200078e00ff */
[----:B------:R-:W-:-:S02]  /*1a40*/  ISETP.GT.U32.AND P1, PT, R2, R77, PT ;  /* 0x0000004d0200720c */ /* 0x000fc40003f24070 */
[----:B------:R-:W-:Y:S01]  /*1a50*/  LOP3.LUT R12, R6, 0x68, RZ, 0xfc, !PT ;  /* 0x00000068060c7812 */ /* 0x000fe200078efcff */
[----:B------:R-:W-:Y:S02]  /*1a60*/  @!P3 IMAD.IADD R28, R28, 0x1, -R2 ;  /* 0x000000011c1cb824 */ /* 0x000fe400078e0a02 */
[----:B------:R-:W-:Y:S01]  /*1a70*/  IMAD.MOV R9, RZ, RZ, -R9 ;  /* 0x000000ffff097224 */ /* 0x000fe200078e0a09 */
[----:B------:R-:W-:Y:S01]  /*1a80*/  IABS R29, R12 ;  /* 0x0000000c001d7213 */ /* 0x000fe20000000000 */
[----:B------:R-:W-:Y:S01]  /*1a90*/  @!P0 IMAD.MOV R70, RZ, RZ, -R70 ;  /* 0x000000ffff468224 */ /* 0x000fe200078e0a46 */
[C---:B------:R-:W-:Y:S01]  /*1aa0*/  ISETP.GT.U32.AND P3, PT, R2.reuse, R28, PT ;  /* 0x0000001c0200720c */ /* 0x040fe20003f64070 */
[----:B------:R-:W-:Y:S02]  /*1ab0*/  IMAD R27, R2, R9, R27 ;  /* 0x00000009021b7224 */ /* 0x000fe400078e021b */
[----:B------:R-:W-:-:S04]  /*1ac0*/  IMAD.HI.U32 R9, R4, R29, RZ ;  /* 0x0000001d04097227 */ /* 0x000fc800078e00ff */
[--C-:B------:R-:W-:Y:S01]  /*1ad0*/  @!P4 IMAD.IADD R71, R71, 0x1, -R2.reuse ;  /* 0x000000014747c824 */ /* 0x100fe200078e0a02 */
[----:B------:R-:W-:Y:S01]  /*1ae0*/  ISETP.GE.AND P4, PT, R13, RZ, PT ;  /* 0x000000ff0d00720c */ /* 0x000fe20003f86270 */
[--C-:B------:R-:W-:Y:S02]  /*1af0*/  @!P1 IMAD.IADD R77, R77, 0x1, -R2.reuse ;  /* 0x000000014d4d9824 */ /* 0x100fe400078e0a02 */
[----:B------:R-:W-:Y:S01]  /*1b00*/  IMAD.MOV R10, RZ, RZ, -R9 ;  /* 0x000000ffff0a7224 */ /* 0x000fe200078e0a09 */
[----:B------:R-:W-:Y:S01]  /*1b10*/  ISETP.GT.U32.AND P1, PT, R2, R71, PT ;  /* 0x000000470200720c */ /* 0x000fe20003f24070 */
[----:B------:R-:W-:Y:S01]  /*1b20*/  @!P3 IMAD.IADD R28, R28, 0x1, -R2 ;  /* 0x000000011c1cb824 */ /* 0x000fe200078e0a02 */
[C---:B------:R-:W-:Y:S01]  /*1b30*/  ISETP.GT.U32.AND P0, PT, R2.reuse, R77, PT ;  /* 0x0000004d0200720c */ /* 0x040fe20003f04070 */
[----:B------:R-:W-:Y:S01]  /*1b40*/  IMAD R29, R2, R10, R29 ;  /* 0x0000000a021d7224 */ /* 0x000fe200078e021d */
[----:B------:R-:W-:Y:S01]  /*1b50*/  IABS R10, R20 ;  /* 0x00000014000a7213 */ /* 0x000fe20000000000 */
[----:B------:R-:W-:-:S03]  /*1b60*/  IMAD.HI.U32 R9, R4, R11, RZ ;  /* 0x0000000b04097227 */ /* 0x000fc600078e00ff */
[C---:B------:R-:W-:Y:S01]  /*1b70*/  ISETP.GT.U32.AND P3, PT, R2.reuse, R29, PT ;  /* 0x0000001d0200720c */ /* 0x040fe20003f64070 */
[----:B------:R-:W-:Y:S01]  /*1b80*/  @!P6 IMAD.MOV R60, RZ, RZ, -R60 ;  /* 0x000000ffff3ce224 */ /* 0x000fe200078e0a3c */
[----:B------:R-:W-:Y:S01]  /*1b90*/  ISETP.GT.U32.AND P6, PT, R2, R27, PT ;  /* 0x0000001b0200720c */ /* 0x000fe20003fc4070 */
[----:B------:R-:W-:Y:S02]  /*1ba0*/  IMAD.MOV R9, RZ, RZ, -R9 ;  /* 0x000000ffff097224 */ /* 0x000fe400078e0a09 */
[----:B------:R-:W-:Y:S01]  /*1bb0*/  @!P2 IMAD.MOV R76, RZ, RZ, -R76 ;  /* 0x000000ffff4ca224 */ /* 0x000fe200078e0a4c */
[----:B------:R-:W-:Y:S01]  /*1bc0*/  ISETP.GE.AND P2, PT, R15, RZ, PT ;  /* 0x000000ff0f00720c */ /* 0x000fe20003f46270 */
[--C-:B------:R-:W-:Y:S01]  /*1bd0*/  @!P1 IMAD.IADD R71, R71, 0x1, -R2.reuse ;  /* 0x0000000147479824 */ /* 0x100fe200078e0a02 */
[----:B------:R-:W-:Y:S01]  /*1be0*/  ISETP.GE.AND P1, PT, R16, RZ, PT ;  /* 0x000000ff1000720c */ /* 0x000fe20003f26270 */
[--C-:B------:R-:W-:Y:S01]  /*1bf0*/  @!P0 IMAD.IADD R77, R77, 0x1, -R2.reuse ;  /* 0x000000014d4d8824 */ /* 0x100fe200078e0a02 */
[----:B------:R-:W-:Y:S01]  /*1c00*/  LOP3.LUT R16, R6, 0x70, RZ, 0xfc, !PT ;  /* 0x0000007006107812 */ /* 0x000fe200078efcff */
[----:B------:R-:W-:Y:S01]  /*1c10*/  IMAD R18, R2, R9, R11 ;  /* 0x0000000902127224 */ /* 0x000fe200078e020b */
[----:B------:R-:W-:Y:S01]  /*1c20*/  LOP3.LUT R11, R6, 0x74, RZ, 0xfc, !PT ;  /* 0x00000074060b7812 */ /* 0x000fe200078efcff */
[--C-:B------:R-:W-:Y:S01]  /*1c30*/  @!P3 IMAD.IADD R29, R29, 0x1, -R2.reuse ;  /* 0x000000011d1db824 */ /* 0x100fe200078e0a02 */
[----:B------:R-:W-:Y:S01]  /*1c40*/  IABS R13, R16 ;  /* 0x00000010000d7213 */ /* 0x000fe20000000000 */
[----:B------:R-:W-:Y:S01]  /*1c50*/  @!P5 IMAD.MOV R77, RZ, RZ, -R77 ;  /* 0x000000ffff4dd224 */ /* 0x000fe200078e0a4d */
[C---:B------:R-:W-:Y:S01]  /*1c60*/  ISETP.GT.U32.AND P5, PT, R2.reuse, R18, PT ;  /* 0x000000120200720c */ /* 0x040fe20003fa4070 */
[----:B------:R-:W-:Y:S01]  /*1c70*/  @!P6 IMAD.IADD R27, R27, 0x1, -R2 ;  /* 0x000000011b1be824 */ /* 0x000fe200078e0a02 */
[----:B------:R-:W-:Y:S01]  /*1c80*/  ISETP.GT.U32.AND P3, PT, R2, R29, PT ;  /* 0x0000001d0200720c */ /* 0x000fe20003f64070 */
[----:B------:R-:W-:Y:S01]  /*1c90*/  IMAD.HI.U32 R9, R4, R13, RZ ;  /* 0x0000000d04097227 */ /* 0x000fe200078e00ff */
[----:B------:R-:W-:-:S02]  /*1ca0*/  IABS R19, R11 ;  /* 0x0000000b00137213 */ /* 0x000fc40000000000 */
[----:B------:R-:W-:Y:S01]  /*1cb0*/  IABS R15, R17 ;  /* 0x00000011000f7213 */ /* 0x000fe20000000000 */
[----:B------:R-:W-:Y:S01]  /*1cc0*/  @!P2 IMAD.MOV R71, RZ, RZ, -R71 ;  /* 0x000000ffff47a224 */ /* 0x000fe200078e0a47 */
[----:B------:R-:W-:Y:S01]  /*1cd0*/  ISETP.GT.U32.AND P2, PT, R2, R27, PT ;  /* 0x0000001b0200720c */ /* 0x000fe20003f44070 */
[----:B------:R-:W-:Y:S01]  /*1ce0*/  IMAD.MOV R9, RZ, RZ, -R9 ;  /* 0x000000ffff097224 */ /* 0x000fe200078e0a09 */
[----:B------:R-:W-:Y:S01]  /*1cf0*/  ISETP.GE.AND P6, PT, R14, RZ, PT ;  /* 0x000000ff0e00720c */ /* 0x000fe20003fc6270 */
[----:B------:R-:W-:Y:S01]  /*1d00*/  @!P4 IMAD.MOV R28, RZ, RZ, -R28 ;  /* 0x000000ffff1cc224 */ /* 0x000fe200078e0a1c */
[----:B------:R-:W-:Y:S01]  /*1d10*/  ISETP.GE.AND P4, PT, R16, RZ, PT ;  /* 0x000000ff1000720c */ /* 0x000fe20003f86270 */
[----:B------:R-:W-:Y:S01]  /*1d20*/  @!P5 IMAD.IADD R18, R18, 0x1, -R2 ;  /* 0x000000011212d824 */ /* 0x000fe200078e0a02 */
[----:B------:R-:W-:Y:S01]  /*1d30*/  ISETP.GE.AND P0, PT, R12, RZ, PT ;  /* 0x000000ff0c00720c */ /* 0x000fe20003f06270 */
[----:B------:R-:W-:Y:S02]  /*1d40*/  IMAD R16, R2, R9, R13 ;  /* 0x0000000902107224 */ /* 0x000fe400078e020d */
[----:B------:R-:W-:Y:S01]  /*1d50*/  IMAD.HI.U32 R9, R4, R19, RZ ;  /* 0x0000001304097227 */ /* 0x000fe200078e00ff */
[----:B------:R-:W-:-:S03]  /*1d60*/  ISETP.GT.U32.AND P5, PT, R2, R18, PT ;  /* 0x000000120200720c */ /* 0x000fc60003fa4070 */
[----:B------:R-:W-:Y:S01]  /*1d70*/  @!P3 IMAD.IADD R29, R29, 0x1, -R2 ;  /* 0x000000011d1db824 */ /* 0x000fe200078e0a02 */
[----:B------:R-:W-:Y:S01]  /*1d80*/  ISETP.GE.AND P3, PT, R11, RZ, PT ;  /* 0x000000ff0b00720c */ /* 0x000fe20003f66270 */
[----:B------:R-:W-:Y:S02]  /*1d90*/  IMAD.MOV.U32 R13, RZ, RZ, R10 ;  /* 0x000000ffff0d7224 */ /* 0x000fe400078e000a */
[----:B------:R-:W-:-:S04]  /*1da0*/  IMAD.HI.U32 R10, R4, R15, RZ ;  /* 0x0000000f040a7227 */ /* 0x000fc800078e00ff */
[----:B------:R-:W-:Y:S02]  /*1db0*/  IMAD.MOV R11, RZ, RZ, -R9 ;  /* 0x000000ffff0b7224 */ /* 0x000fe400078e0a09 */
[----:B------:R-:W-:Y:S01]  /*1dc0*/  @!P2 IMAD.IADD R27, R27, 0x1, -R2 ;  /* 0x000000011b1ba824 */ /* 0x000fe200078e0a02 */
[----:B------:R-:W-:Y:S01]  /*1dd0*/  ISETP.GT.U32.AND P2, PT, R2, R16, PT ;  /* 0x000000100200720c */ /* 0x000fe20003f44070 */
[----:B------:R-:W-:-:S04]  /*1de0*/  IMAD.HI.U32 R9, R4, R13, RZ ;  /* 0x0000000d04097227 */ /* 0x000fc800078e00ff */
[----:B------:R-:W-:Y:S02]  /*1df0*/  IMAD.MOV R10, RZ, RZ, -R10 ;  /* 0x000000ffff0a7224 */ /* 0x000fe400078e0a0a */
[C---:B------:R-:W-:Y:S01]  /*1e00*/  IMAD R19, R2.reuse, R11, R19 ;  /* 0x0000000b02137224 */ /* 0x040fe200078e0213 */
[----:B------:R-:W-:Y:S01]  /*1e10*/  IABS R11, R22 ;  /* 0x00000016000b7213 */ /* 0x000fe20000000000 */
[----:B------:R-:W-:Y:S02]  /*1e20*/  IMAD.MOV R9, RZ, RZ, -R9 ;  /* 0x000000ffff097224 */ /* 0x000fe400078e0a09 */
[C---:B------:R-:W-:Y:S01]  /*1e30*/  IMAD R14, R2.reuse, R10, R15 ;  /* 0x0000000a020e7224 */ /* 0x040fe200078e020f */
[----:B------:R-:W-:Y:S01]  /*1e40*/  IABS R15, R21 ;  /* 0x00000015000f7213 */ /* 0x000fe20000000000 */
[----:B------:R-:W-:Y:S01]  /*1e50*/  @!P1 IMAD.MOV R27, RZ, RZ, -R27 ;  /* 0x000000ffff1b9224 */ /* 0x000fe200078e0a1b */
[C---:B------:R-:W-:Y:S01]  /*1e60*/  ISETP.GT.U32.AND P1, PT, R2.reuse, R19, PT ;  /* 0x000000130200720c */ /* 0x040fe20003f24070 */
[----:B------:R-:W-:-:S02]  /*1e70*/  IMAD R12, R2, R9, R13 ;  /* 0x00000009020c7224 */ /* 0x000fc400078e020d */
[----:B------:R-:W-:Y:S01]  /*1e80*/  @!P5 IMAD.IADD R18, R18, 0x1, -R2 ;  /* 0x000000011212d824 */ /* 0x000fe200078e0a02 */
[----:B------:R-:W-:Y:S01]  /*1e90*/  ISETP.GT.U32.AND P5, PT, R2, R14, PT ;  /* 0x0000000e0200720c */ /* 0x000fe20003fa4070 */
[----:B------:R-:W-:-:S04]  /*1ea0*/  IMAD.HI.U32 R9, R4, R15, RZ ;  /* 0x0000000f04097227 */ /* 0x000fc800078e00ff */
[----:B------:R-:W-:Y:S01]  /*1eb0*/  @!P6 IMAD.MOV R18, RZ, RZ, -R18 ;  /* 0x000000ffff12e224 */ /* 0x000fe200078e0a12 */
[----:B------:R-:W-:Y:S01]  /*1ec0*/  ISETP.GT.U32.AND P6, PT, R2, R12, PT ;  /* 0x0000000c0200720c */ /* 0x000fe20003fc4070 */
[--C-:B------:R-:W-:Y:S02]  /*1ed0*/  @!P2 IMAD.IADD R16, R16, 0x1, -R2.reuse ;  /* 0x000000011010a824 */ /* 0x100fe400078e0a02 */
[--C-:B------:R-:W-:Y:S01]  /*1ee0*/  @!P1 IMAD.IADD R19, R19, 0x1, -R2.reuse ;  /* 0x0000000113139824 */ /* 0x100fe200078e0a02 */
[----:B------:R-:W-:Y:S01]  /*1ef0*/  ISETP.GE.AND P1, PT, R21, RZ, PT ;  /* 0x000000ff1500720c */ /* 0x000fe20003f26270 */
[----:B------:R-:W-:Y:S01]  /*1f00*/  IMAD.MOV R9, RZ, RZ, -R9 ;  /* 0x000000ffff097224 */ /* 0x000fe200078e0a09 */
[----:B------:R-:W-:Y:S01]  /*1f10*/  ISETP.GT.U32.AND P2, PT, R2, R16, PT ;  /* 0x000000100200720c */ /* 0x000fe20003f44070 */
[----:B------:R-:W-:Y:S01]  /*1f20*/  @!P5 IMAD.IADD R14, R14, 0x1, -R2 ;  /* 0x000000010e0ed824 */ /* 0x000fe200078e0a02 */
[C---:B------:R-:W-:Y:S01]  /*1f30*/  ISETP.GT.U32.AND P5, PT, R2.reuse, R19, PT ;  /* 0x000000130200720c */ /* 0x040fe20003fa4070 */
[----:B------:R-:W-:Y:S01]  /*1f40*/  IMAD R15, R2, R9, R15 ;  /* 0x00000009020f7224 */ /* 0x000fe200078e020f */
[----:B------:R-:W-:Y:S01]  /*1f50*/  IABS R21, R24 ;  /* 0x0000001800157213 */ /* 0x000fe20000000000 */
[----:B------:R-:W-:-:S04]  /*1f60*/  IMAD.HI.U32 R9, R4, R11, RZ ;  /* 0x0000000b04097227 */ /* 0x000fc800078e00ff */
[--C-:B------:R-:W-:Y:S01]  /*1f70*/  @!P6 IMAD.IADD R12, R12, 0x1, -R2.reuse ;  /* 0x000000010c0ce824 */ /* 0x100fe200078e0a02 */
[----:B------:R-:W-:Y:S01]  /*1f80*/  ISETP.GT.U32.AND P6, PT, R2, R14, PT ;  /* 0x0000000e0200720c */ /* 0x000fe20003fc4070 */
[----:B------:R-:W-:Y:S02]  /*1f90*/  IMAD.MOV R9, RZ, RZ, -R9 ;  /* 0x000000ffff097224 */ /* 0x000fe400078e0a09 */
[--C-:B------:R-:W-:Y:S01]  /*1fa0*/  @!P2 IMAD.IADD R16, R16, 0x1, -R2.reuse ;  /* 0x000000011010a824 */ /* 0x100fe200078e0a02 */
[----:B------:R-:W-:Y:S01]  /*1fb0*/  ISETP.GE.AND P2, PT, R20, RZ, PT ;  /* 0x000000ff1400720c */ /* 0x000fe20003f46270 */
[----:B------:R-:W-:Y:S01]  /*1fc0*/  @!P5 IMAD.IADD R19, R19, 0x1, -R2 ;  /* 0x000000011313d824 */ /* 0x000fe200078e0a02 */
[C---:B------:R-:W-:Y:S01]  /*1fd0*/  ISETP.GT.U32.AND P5, PT, R2.reuse, R15, PT ;  /* 0x0000000f0200720c */ /* 0x040fe20003fa4070 */
[----:B------:R-:W-:Y:S01]  /*1fe0*/  IMAD R10, R2, R9, R11 ;  /* 0x00000009020a7224 */ /* 0x000fe200078e020b */
[----:B------:R-:W-:Y:S01]  /*1ff0*/  LOP3.LUT R20, R6, 0x88, RZ, 0xfc, !PT ;  /* 0x0000008806147812 */ /* 0x000fe200078efcff */
[----:B------:R-:W-:Y:S01]  /*2000*/  @!P0 IMAD.MOV R29, RZ, RZ, -R29 ;  /* 0x000000ffff1d8224 */ /* 0x000fe200078e0a1d */
[----:B------:R-:W-:Y:S01]  /*2010*/  ISETP.GE.AND P0, PT, R17, RZ, PT ;  /* 0x000000ff1100720c */ /* 0x000fe20003f06270 */
[----:B------:R-:W-:Y:S01]  /*2020*/  @!P4 IMAD.MOV R16, RZ, RZ, -R16 ;  /* 0x000000ffff10c224 */ /* 0x000fe200078e0a10 */
[----:B------:R-:W-:Y:S01]  /*2030*/  IABS R13, R20 ;  /* 0x00000014000d7213 */ /* 0x000fe20000000000 */
[----:B------:R-:W-:Y:S01]  /*2040*/  @!P6 IMAD.IADD R14, R14, 0x1, -R2 ;  /* 0x000000010e0ee824 */ /* 0x000fe200078e0a02 */
[----:B------:R-:W-:Y:S01]  /*2050*/  ISETP.GT.U32.AND P6, PT, R2, R10, PT ;  /* 0x0000000a0200720c */ /* 0x000fe20003fc4070 */
[----:B------:R-:W-:Y:S01]  /*2060*/  @!P3 IMAD.MOV R19, RZ, RZ, -R19 ;  /* 0x000000ffff13b224 */ /* 0x000fe200078e0a13 */
[----:B------:R-:W-:Y:S01]  /*2070*/  IABS R17, R23 ;  /* 0x0000001700117213 */ /* 0x000fe20000000000 */
[----:B------:R-:W-:Y:S01]  /*2080*/  IMAD.HI.U32 R9, R4, R13, RZ ;  /* 0x0000000d04097227 */ /* 0x000fe200078e00ff */
[----:B------:R-:W-:-:S03]  /*2090*/  ISETP.GT.U32.AND P4, PT, R2, R12, PT ;  /* 0x0000000c0200720c */ /* 0x000fc60003f84070 */
[----:B------:R-:W-:Y:S01]  /*20a0*/  @!P5 IMAD.IADD R15, R15, 0x1, -R2 ;  /* 0x000000010f0fd824 */ /* 0x000fe200078e0a02 */
[----:B------:R-:W-:Y:S01]  /*20b0*/  ISETP.GE.AND P5, PT, R20, RZ, PT ;  /* 0x000000ff1400720c */ /* 0x000fe20003fa6270 */
[----:B------:R-:W-:Y:S02]  /*20c0*/  IMAD.MOV R11, RZ, RZ, -R9 ;  /* 0x000000ffff0b7224 */ /* 0x000fe400078e0a09 */
[----:B------:R-:W-:-:S04]  /*20d0*/  IMAD.HI.U32 R9, R4, R17, RZ ;  /* 0x0000001104097227 */ /* 0x000fc800078e00ff */
[----:B------:R-:W-:Y:S01]  /*20e0*/  @!P6 IMAD.IADD R10, R10, 0x1, -R2 ;  /* 0x000000010a0ae824 */ /* 0x000fe200078e0a02 */
[C---:B------:R-:W-:Y:S01]  /*20f0*/  ISETP.GT.U32.AND P6, PT, R2.reuse, R15, PT ;  /* 0x0000000f0200720c */ /* 0x040fe20003fc4070 */
[----:B------:R-:W-:Y:S02]  /*2100*/  IMAD R11, R2, R11, R13 ;  /* 0x0000000b020b7224 */ /* 0x000fe400078e020d */
[----:B------:R-:W-:Y:S01]  /*2110*/  IMAD.HI.U32 R13, R4, R21, RZ ;  /* 0x00000015040d7227 */ /* 0x000fe200078e00ff */
[----:B------:R-:W-:-:S03]  /*2120*/  ISETP.GT.U32.AND P3, PT, R2, R10, PT ;  /* 0x0000000a0200720c */ /* 0x000fc60003f64070 */
[----:B------:R-:W-:Y:S02]  /*2130*/  IMAD.MOV R9, RZ, RZ, -R9 ;  /* 0x000000ffff097224 */ /* 0x000fe400078e0a09 */
[----:B------:R-:W-:Y:S02]  /*2140*/  IMAD.MOV R20, RZ, RZ, -R13 ;  /* 0x000000ffff147224 */ /* 0x000fe400078e0a0d */
[----:B------:R-:W-:Y:S01]  /*2150*/  @!P0 IMAD.MOV R14, RZ, RZ, -R14 ;  /* 0x000000ffff0e8224 */ /* 0x000fe200078e0a0e */
[C---:B------:R-:W-:Y:S01]  /*2160*/  ISETP.GT.U32.AND P0, PT, R2.reuse, R11, PT ;  /* 0x0000000b0200720c */ /* 0x040fe20003f04070 */
[----:B------:R-:W-:Y:S02]  /*2170*/  IMAD R13, R2, R9, R17 ;  /* 0x00000009020d7224 */ /* 0x000fe400078e0211 */
[--C-:B------:R-:W-:Y:S02]  /*2180*/  @!P6 IMAD.IADD R15, R15, 0x1, -R2.reuse ;  /* 0x000000010f0fe824 */ /* 0x100fe400078e0a02 */
[--C-:B------:R-:W-:Y:S01]  /*2190*/  @!P4 IMAD.IADD R12, R12, 0x1, -R2.reuse ;  /* 0x000000010c0cc824 */ /* 0x100fe200078e0a02 */
[C---:B------:R-:W-:Y:S01]  /*21a0*/  ISETP.GT.U32.AND P6, PT, R2.reuse, R13, PT ;  /* 0x0000000d0200720c */ /* 0x040fe20003fc4070 */
[----:B------:R-:W-:Y:S01]  /*21b0*/  IMAD R17, R2, R20, R21 ;  /* 0x0000001402117224 */ /* 0x000fe200078e0215 */
[----:B------:R-:W-:Y:S01]  /*21c0*/  ISETP.GE.AND P4, PT, R22, RZ, PT ;  /* 0x000000ff1600720c */ /* 0x000fe20003f86270 */
[----:B------:R-:W-:Y:S01]  /*21d0*/  @!P3 IMAD.IADD R10, R10, 0x1, -R2 ;  /* 0x000000010a0ab824 */ /* 0x000fe200078e0a02 */
[C---:B------:R-:W-:Y:S01]  /*21e0*/  LOP3.LUT R20, R6.reuse, 0x94, RZ, 0xfc, !PT ;  /* 0x0000009406147812 */ /* 0x040fe200078efcff */
[----:B------:R-:W-:Y:S01]  /*21f0*/  @!P2 IMAD.MOV R12, RZ, RZ, -R12 ;  /* 0x000000ffff0ca224 */ /* 0x000fe200078e0a0c */
[----:B------:R-:W-:Y:S01]  /*2200*/  LOP3.LUT R22, R6, 0x98, RZ, 0xfc, !PT ;  /* 0x0000009806167812 */ /* 0x000fe200078efcff */
[----:B------:R-:W-:Y:S01]  /*2210*/  @!P0 IMAD.IADD R11, R11, 0x1, -R2 ;  /* 0x000000010b0b8824 */ /* 0x000fe200078e0a02 */
[----:B------:R-:W-:Y:S01]  /*2220*/  IABS R21, R20 ;  /* 0x0000001400157213 */ /* 0x000fe20000000000 */
[----:B------:R-:W-:Y:S01]  /*2230*/  @!P1 IMAD.MOV R15, RZ, RZ, -R15 ;  /* 0x000000ffff0f9224 */ /* 0x000fe200078e0a0f */
[----:B------:R-:W-:-:S02]  /*2240*/  IABS R55, R22 ;  /* 0x0000001600377213 */ /* 0x000fc40000000000 */
[----:B------:R-:W-:Y:S01]  /*2250*/  ISETP.GT.U32.AND P0, PT, R2, R11, PT ;  /* 0x0000000b0200720c */ /* 0x000fe20003f04070 */
[----:B------:R-:W-:Y:S01]  /*2260*/  @!P6 IMAD.IADD R13, R13, 0x1, -R2 ;  /* 0x000000010d0de824 */ /* 0x000fe200078e0a02 */
[----:B------:R-:W-:Y:S01]  /*2270*/  ISETP.GE.AND P2, PT, R23, RZ, PT ;  /* 0x000000ff1700720c */ /* 0x000fe20003f46270 */
[----:B------:R-:W-:Y:S01]  /*2280*/  @!P4 IMAD.MOV R10, RZ, RZ, -R10 ;  /* 0x000000ffff0ac224 */ /* 0x000fe200078e0a0a */
[----:B------:R-:W-:Y:S01]  /*2290*/  ISETP.GE.AND P6, PT, R20, RZ, PT ;  /* 0x000000ff1400720c */ /* 0x000fe20003fc6270 */
[----:B------:R-:W-:Y:S01]  /*22a0*/  IMAD.HI.U32 R9, R4, R21, RZ ;  /* 0x0000001504097227 */ /* 0x000fe200078e00ff */
[C---:B------:R-:W-:Y:S02]  /*22b0*/  ISETP.GT.U32.AND P4, PT, R2.reuse, R13, PT ;  /* 0x0000000d0200720c */ /* 0x040fe40003f84070 */
[----:B------:R-:W-:Y:S01]  /*22c0*/  ISETP.GT.U32.AND P3, PT, R2, R17, PT ;  /* 0x000000110200720c */ /* 0x000fe20003f64070 */
[----:B------:R-:W-:Y:S01]  /*22d0*/  IMAD.MOV R9, RZ, RZ, -R9 ;  /* 0x000000ffff097224 */ /* 0x000fe200078e0a09 */
[----:B------:R-:W-:Y:S01]  /*22e0*/  ISETP.GE.AND P1, PT, R24, RZ, PT ;  /* 0x000000ff1800720c */ /* 0x000fe20003f26270 */
[----:B------:R-:W-:Y:S01]  /*22f0*/  IMAD.HI.U32 R20, R4, R55, RZ ;  /* 0x0000003704147227 */ /* 0x000fe200078e00ff */
[----:B------:R-:W-:-:S03]  /*2300*/  LOP3.LUT R24, R6, 0xa8, RZ, 0xfc, !PT ;  /* 0x000000a806187812 */ /* 0x000fc600078efcff */
[----:B------:R-:W-:Y:S01]  /*2310*/  @!P0 IMAD.IADD R11, R11, 0x1, -R2 ;  /* 0x000000010b0b8824 */ /* 0x000fe200078e0a02 */
[----:B------:R-:W-:Y:S01]  /*2320*/  IABS R33, R24 ;  /* 0x0000001800217213 */ /* 0x000fe20000000000 */
[----:B------:R-:W-:Y:S01]  /*2330*/  IMAD R56, R2, R9, R21 ;  /* 0x0000000902387224 */ /* 0x000fe200078e0215 */
[----:B------:R-:W-:Y:S01]  /*2340*/  LOP3.LUT R9, R6, 0x9c, RZ, 0xfc, !PT ;  /* 0x0000009c06097812 */ /* 0x000fe200078efcff */
[----:B------:R-:W-:Y:S01]  /*2350*/  IMAD.MOV R20, RZ, RZ, -R20 ;  /* 0x000000ffff147224 */ /* 0x000fe200078e0a14 */
[----:B------:R-:W-:Y:S01]  /*2360*/  ISETP.GE.AND P0, PT, R22, RZ, PT ;  /* 0x000000ff1600720c */ /* 0x000fe20003f06270 */
[----:B------:R-:W-:Y:S01]  /*2370*/  @!P5 IMAD.MOV R11, RZ, RZ, -R11 ;  /* 0x000000ffff0bd224 */ /* 0x000fe200078e0a0b */
[C---:B------:R-:W-:Y:S01]  /*2380*/  ISETP.GT.U32.AND P5, PT, R2.reuse, R56, PT ;  /* 0x000000380200720c */ /* 0x040fe20003fa4070 */
[----:B------:R-:W-:Y:S01]  /*2390*/  IMAD R55, R2, R20, R55 ;  /* 0x0000001402377224 */ /* 0x000fe200078e0237 */
[----:B------:R-:W-:Y:S01]  /*23a0*/  IABS R21, R9 ;  /* 0x0000000900157213 */ /* 0x000fe20000000000 */
[--C-:B------:R-:W-:Y:S01]  /*23b0*/  @!P4 IMAD.IADD R13, R13, 0x1, -R2.reuse ;  /* 0x000000010d0dc824 */ /* 0x100fe200078e0a02 */
[----:B------:R-:W-:Y:S01]  /*23c0*/  ISETP.GE.AND P4, PT, R9, RZ, PT ;  /* 0x000000ff0900720c */ /* 0x000fe20003f86270 */
[----:B------:R-:W-:Y:S01]  /*23d0*/  @!P3 IMAD.IADD R17, R17, 0x1, -R2 ;  /* 0x000000011111b824 */ /* 0x000fe200078e0a02 */
[----:B------:R-:W-:Y:S01]  /*23e0*/  LOP3.LUT R20, R6, 0xa0, RZ, 0xfc, !PT ;  /* 0x000000a006147812 */ /* 0x000fe200078efcff */
[----:B------:R-:W-:Y:S01]  /*23f0*/  @!P2 IMAD.MOV R13, RZ, RZ, -R13 ;  /* 0x000000ffff0da224 */ /* 0x000fe200078e0a0d */
[----:B------:R-:W-:Y:S01]  /*2400*/  ISETP.GT.U32.AND P2, PT, R2, R55, PT ;  /* 0x000000370200720c */ /* 0x000fe20003f44070 */
[----:B------:R-:W-:Y:S01]  /*2410*/  IMAD.HI.U32 R9, R4, R21, RZ ;  /* 0x0000001504097227 */ /* 0x000fe200078e00ff */
[----:B------:R-:W-:-:S02]  /*2420*/  ISETP.GT.U32.AND P3, PT, R2, R17, PT ;  /* 0x000000110200720c */ /* 0x000fc40003f64070 */
[----:B------:R-:W-:Y:S01]  /*2430*/  IABS R23, R20 ;  /* 0x0000001400177213 */ /* 0x000fe20000000000 */
[----:B------:R-:W-:Y:S01]  /*2440*/  @!P5 IMAD.IADD R56, R56, 0x1, -R2 ;  /* 0x000000013838d824 */ /* 0x000fe200078e0a02 */
[----:B------:R-:W-:Y:S01]  /*2450*/  LOP3.LUT R22, R6, 0xa4, RZ, 0xfc, !PT ;  /* 0x000000a406167812 */ /* 0x000fe200078efcff */
[----:B------:R-:W-:-:S03]  /*2460*/  IMAD.MOV R9, RZ, RZ, -R9 ;  /* 0x000000ffff097224 */ /* 0x000fc600078e0a09 */
[C---:B------:R-:W-:Y:S01]  /*2470*/  ISETP.GT.U32.AND P5, PT, R2.reuse, R56, PT ;  /* 0x000000380200720c */ /* 0x040fe20003fa4070 */
[----:B------:R-:W-:Y:S01]  /*2480*/  IMAD R9, R2, R9, R21 ;  /* 0x0000000902097224 */ /* 0x000fe200078e0215 */
[----:B------:R-:W-:Y:S01]  /*2490*/  IABS R25, R22 ;  /* 0x0000001600197213 */ /* 0x000fe20000000000 */
[----:B------:R-:W-:Y:S02]  /*24a0*/  @!P2 IMAD.IADD R55, R55, 0x1, -R2 ;  /* 0x000000013737a824 */ /* 0x000fe400078e0a02 */
[----:B------:R-:W-:-:S03]  /*24b0*/  IMAD.HI.U32 R21, R4, R33, RZ ;  /* 0x0000002104157227 */ /* 0x000fc600078e00ff */
[----:B------:R-:W-:Y:S01]  /*24c0*/  ISETP.GT.U32.AND P2, PT, R2, R55, PT ;  /* 0x000000370200720c */ /* 0x000fe20003f44070 */
[--C-:B------:R-:W-:Y:S01]  /*24d0*/  @!P3 IMAD.IADD R17, R17, 0x1, -R2.reuse ;  /* 0x000000011111b824 */ /* 0x100fe200078e0a02 */
[----:B------:R-:W-:Y:S01]  /*24e0*/  ISETP.GE.AND P3, PT, R20, RZ, PT ;  /* 0x000000ff1400720c */ /* 0x000fe20003f66270 */
[----:B------:R-:W-:Y:S02]  /*24f0*/  IMAD.MOV R21, RZ, RZ, -R21 ;  /* 0x000000ffff157224 */ /* 0x000fe400078e0a15 */
[----:B------:R-:W-:Y:S01]  /*2500*/  @!P5 IMAD.IADD R56, R56, 0x1, -R2 ;  /* 0x000000013838d824 */ /* 0x000fe200078e0a02 */
[----:B------:R-:W-:Y:S01]  /*2510*/  ISETP.GT.U32.AND P5, PT, R2, R9, PT ;  /* 0x000000090200720c */ /* 0x000fe20003fa4070 */
[----:B------:R-:W-:-:S04]  /*2520*/  IMAD.HI.U32 R20, R4, R23, RZ ;  /* 0x0000001704147227 */ /* 0x000fc800078e00ff */
[C---:B------:R-:W-:Y:S02]  /*2530*/  IMAD R33, R2.reuse, R21, R33 ;  /* 0x0000001502217224 */ /* 0x040fe400078e0221 */
[----:B------:R-:W-:Y:S02]  /*2540*/  @!P2 IMAD.IADD R55, R55, 0x1, -R2 ;  /* 0x000000013737a824 */ /* 0x000fe400078e0a02 */
[----:B------:R-:W-:Y:S02]  /*2550*/  IMAD.MOV R20, RZ, RZ, -R20 ;  /* 0x000000ffff147224 */ /* 0x000fe400078e0a14 */
[----:B------:R-:W-:Y:S01]  /*2560*/  @!P0 IMAD.MOV R55, RZ, RZ, -R55 ;  /* 0x000000ffff378224 */ /* 0x000fe200078e0a37 */
        /* <DEDUP_REMOVED lines=9> */
[----:B------:R-:W-:-:S03]  /*2600*/  IMAD.HI.U32 R20, R4, R35, RZ ;  /* 0x0000002304147227 */ /* 0x000fc600078e00ff */
[C---:B------:R-:W-:Y:S01]  /*2610*/  ISETP.GT.U32.AND P2, PT, R2.reuse, R25, PT ;  /* 0x000000190200720c */ /* 0x040fe20003f44070 */
[----:B------:R-:W-:Y:S02]  /*2620*/  @!P0 IMAD.IADD R33, R33, 0x1, -R2 ;  /* 0x0000000121218824 */ /* 0x000fe400078e0a02 */
[----:B------:R-:W-:Y:S02]  /*2630*/  IMAD.MOV R20, RZ, RZ, -R20 ;  /* 0x000000ffff147224 */ /* 0x000fe400078e0a14 */
[----:B------:R-:W-:Y:S01]  /*2640*/  @!P1 IMAD.MOV R17, RZ, RZ, -R17 ;  /* 0x000000ffff119224 */ /* 0x000fe200078e0a11 */
[C---:B------:R-:W-:Y:S01]  /*2650*/  ISETP.GT.U32.AND P0, PT, R2.reuse, R33, PT ;  /* 0x000000210200720c */ /* 0x040fe20003f04070 */
[----:B------:R-:W-:Y:S01]  /*2660*/  IMAD R35, R2, R20, R35 ;  /* 0x0000001402237224 */ /* 0x000fe200078e0223 */
[----:B------:R-:W-:Y:S01]  /*2670*/  ISETP.GE.AND P1, PT, R22, RZ, PT ;  /* 0x000000ff1600720c */ /* 0x000fe20003f26270 */
[----:B------:R-:W-:-:S04]  /*2680*/  IMAD.HI.U32 R20, R4, R37, RZ ;  /* 0x0000002504147227 */ /* 0x000fc800078e00ff */
[----:B------:R-:W-:Y:S01]  /*2690*/  @!P5 IMAD.IADD R9, R9, 0x1, -R2 ;  /* 0x000000010909d824 */ /* 0x000fe200078e0a02 */
[----:B------:R-:W-:Y:S01]  /*26a0*/  ISETP.GE.AND P5, PT, R24, RZ, PT ;  /* 0x000000ff1800720c */ /* 0x000fe20003fa6270 */
[----:B------:R-:W-:Y:S01]  /*26b0*/  IMAD.MOV R20, RZ, RZ, -R20 ;  /* 0x000000ffff147224 */ /* 0x000fe200078e0a14 */
[----:B------:R-:W-:Y:S01]  /*26c0*/  LOP3.LUT R24, R6, 0xc0, RZ, 0xfc, !PT ;  /* 0x000000c006187812 */ /* 0x000fe200078efcff */
[----:B------:R-:W-:Y:S02]  /*26d0*/  IMAD.MOV.U32 R21, RZ, RZ, R9 ;  /* 0x000000ffff157224 */ /* 0x000fe400078e0009 */
[----:B------:R-:W-:Y:S01]  /*26e0*/  IMAD R9, R2, R20, R37 ;  /* 0x0000001402097224 */ /* 0x000fe200078e0225 */
[----:B------:R-:W-:Y:S01]  /*26f0*/  LOP3.LUT R20, R6, 0xb8, RZ, 0xfc, !PT ;  /* 0x000000b806147812 */ /* 0x000fe200078efcff */
[--C-:B------:R-:W-:Y:S01]  /*2700*/  @!P0 IMAD.IADD R33, R33, 0x1, -R2.reuse ;  /* 0x0000000121218824 */ /* 0x100fe200078e0a02 */
[----:B------:R-:W-:Y:S01]  /*2710*/  IABS R43, R24 ;  /* 0x00000018002b7213 */ /* 0x000fe20000000000 */
[--C-:B------:R-:W-:Y:S01]  /*2720*/  @!P6 IMAD.IADD R23, R23, 0x1, -R2.reuse ;  /* 0x000000011717e824 */ /* 0x100fe200078e0a02 */
[----:B------:R-:W-:Y:S01]  /*2730*/  ISETP.GT.U32.AND P0, PT, R2, R9, PT ;  /* 0x000000090200720c */ /* 0x000fe20003f04070 */
[----:B------:R-:W-:-:S02]  /*2740*/  @!P2 IMAD.IADD R25, R25, 0x1, -R2 ;  /* 0x000000011919a824 */ /* 0x000fc400078e0a02 */
[----:B------:R-:W-:Y:S01]  /*2750*/  IMAD.HI.U32 R22, R4, R39, RZ ;  /* 0x0000002704167227 */ /* 0x000fe200078e00ff */
[C---:B------:R-:W-:Y:S02]  /*2760*/  ISETP.GT.U32.AND P6, PT, R2.reuse, R23, PT ;  /* 0x000000170200720c */ /* 0x040fe40003fc4070 */
[----:B------:R-:W-:Y:S01]  /*2770*/  ISETP.GT.U32.AND P2, PT, R2, R25, PT ;  /* 0x000000190200720c */ /* 0x000fe20003f44070 */
[----:B------:R-:W-:Y:S02]  /*2780*/  IMAD.MOV R22, RZ, RZ, -R22 ;  /* 0x000000ffff167224 */ /* 0x000fe400078e0a16 */
[----:B------:R-:W-:Y:S01]  /*2790*/  @!P4 IMAD.MOV R21, RZ, RZ, -R21 ;  /* 0x000000ffff15c224 */ /* 0x000fe200078e0a15 */
[----:B------:R-:W-:Y:S01]  /*27a0*/  ISETP.GE.AND P4, PT, R32, RZ, PT ;  /* 0x000000ff2000720c */ /* 0x000fe20003f86270 */
[----:B------:R-:W-:Y:S01]  /*27b0*/  IMAD R37, R2, R22, R39 ;  /* 0x0000001602257224 */ /* 0x000fe200078e0227 */
[----:B------:R-:W-:Y:S01]  /*27c0*/  IABS R39, R20 ;  /* 0x0000001400277213 */ /* 0x000fe20000000000 */
[----:B------:R-:W-:Y:S01]  /*27d0*/  @!P0 IMAD.IADD R9, R9, 0x1, -R2 ;  /* 0x0000000109098824 */ /* 0x000fe200078e0a02 */
[----:B------:R-:W-:Y:S01]  /*27e0*/  LOP3.LUT R22, R6, 0xbc, RZ, 0xfc, !PT ;  /* 0x000000bc06167812 */ /* 0x000fe200078efcff */
[----:B------:R-:W-:-:S02]  /*27f0*/  @!P5 IMAD.MOV R33, RZ, RZ, -R33 ;  /* 0x000000ffff21d224 */ /* 0x000fc400078e0a21 */
[--C-:B------:R-:W-:Y:S01]  /*2800*/  @!P6 IMAD.IADD R23, R23, 0x1, -R2.reuse ;  /* 0x000000011717e824 */ /* 0x100fe200078e0a02 */
[C---:B------:R-:W-:Y:S01]  /*2810*/  ISETP.GT.U32.AND P0, PT, R2.reuse, R9, PT ;  /* 0x000000090200720c */ /* 0x040fe20003f04070 */
[----:B------:R-:W-:Y:S01]  /*2820*/  @!P2 IMAD.IADD R25, R25, 0x1, -R2 ;  /* 0x000000011919a824 */ /* 0x000fe200078e0a02 */
[----:B------:R-:W-:Y:S01]  /*2830*/  ISETP.GT.U32.AND P6, PT, R2, R35, PT ;  /* 0x000000230200720c */ /* 0x000fe20003fc4070 */
[----:B------:R-:W-:Y:S01]  /*2840*/  @!P3 IMAD.MOV R23, RZ, RZ, -R23 ;  /* 0x000000ffff17b224 */ /* 0x000fe200078e0a17 */
[----:B------:R-:W-:Y:S01]  /*2850*/  ISETP.GE.AND P3, PT, R36, RZ, PT ;  /* 0x000000ff2400720c */ /* 0x000fe20003f66270 */
[----:B------:R-:W-:Y:S01]  /*2860*/  @!P1 IMAD.MOV R25, RZ, RZ, -R25 ;  /* 0x000000ffff199224 */ /* 0x000fe200078e0a19 */
[----:B------:R-:W-:Y:S01]  /*2870*/  ISETP.GE.AND P1, PT, R20, RZ, PT ;  /* 0x000000ff1400720c */ /* 0x000fe20003f26270 */
[----:B------:R-:W-:Y:S01]  /*2880*/  IMAD.HI.U32 R20, R4, R39, RZ ;  /* 0x0000002704147227 */ /* 0x000fe200078e00ff */
[----:B------:R-:W-:Y:S02]  /*2890*/  IABS R41, R22 ;  /* 0x0000001600297213 */ /* 0x000fe40000000000 */
[----:B------:R-:W-:Y:S01]  /*28a0*/  ISETP.GE.AND P5, PT, R22, RZ, PT ;  /* 0x000000ff1600720c */ /* 0x000fe20003fa6270 */
[----:B------:R-:W-:Y:S01]  /*28b0*/  IMAD.MOV R20, RZ, RZ, -R20 ;  /* 0x000000ffff147224 */ /* 0x000fe200078e0a14 */
[----:B------:R-:W-:Y:S01]  /*28c0*/  LOP3.LUT R36, R6, 0xc4, RZ, 0xfc, !PT ;  /* 0x000000c406247812 */ /* 0x000fe200078efcff */
[--C-:B------:R-:W-:Y:S01]  /*28d0*/  @!P0 IMAD.IADD R9, R9, 0x1, -R2.reuse ;  /* 0x0000000109098824 */ /* 0x100fe200078e0a02 */
[----:B------:R-:W-:Y:S01]  /*28e0*/  ISETP.GE.AND P2, PT, R38, RZ, PT ;  /* 0x000000ff2600720c */ /* 0x000fe20003f46270 */
[----:B------:R-:W-:Y:S01]  /*28f0*/  IMAD R39, R2, R20, R39 ;  /* 0x0000001402277224 */ /* 0x000fe200078e0227 */
[----:B------:R-:W-:Y:S01]  /*2900*/  IABS R45, R36 ;  /* 0x00000024002d7213 */ /* 0x000fe20000000000 */
[----:B------:R-:W-:Y:S01]  /*2910*/  IMAD.MOV.U32 R49, RZ, RZ, R9 ;  /* 0x000000ffff317224 */ /* 0x000fe200078e0009 */
[----:B------:R-:W-:Y:S01]  /*2920*/  LOP3.LUT R20, R6, 0xc8, RZ, 0xfc, !PT ;  /* 0x000000c806147812 */ /* 0x000fe200078efcff */
[----:B------:R-:W-:Y:S01]  /*2930*/  @!P6 IMAD.IADD R35, R35, 0x1, -R2 ;  /* 0x000000012323e824 */ /* 0x000fe200078e0a02 */
[----:B------:R-:W-:Y:S01]  /*2940*/  ISETP.GE.AND P0, PT, R36, RZ, PT ;  /* 0x000000ff2400720c */ /* 0x000fe20003f06270 */
[----:B------:R-:W-:Y:S01]  /*2950*/  @!P3 IMAD.MOV R49, RZ, RZ, -R49 ;  /* 0x000000ffff31b224 */ /* 0x000fe200078e0a31 */
[----:B------:R-:W-:Y:S01]  /*2960*/  ISETP.GT.U32.AND P3, PT, R2, R39, PT ;  /* 0x000000270200720c */ /* 0x000fe20003f64070 */
[----:B------:R-:W-:Y:S01]  /*2970*/  IMAD.HI.U32 R22, R4, R41, RZ ;  /* 0x0000002904167227 */ /* 0x000fe200078e00ff */
[----:B------:R-:W-:-:S02]  /*2980*/  ISETP.GT.U32.AND P6, PT, R2, R35, PT ;  /* 0x000000230200720c */ /* 0x000fc40003fc4070 */
[----:B------:R-:W-:Y:S01]  /*2990*/  IABS R47, R20 ;  /* 0x00000014002f7213 */ /* 0x000fe20000000000 */
[----:B------:R-:W-:Y:S01]  /*29a0*/  IMAD.MOV R22, RZ, RZ, -R22 ;  /* 0x000000ffff167224 */ /* 0x000fe200078e0a16 */
[----:B------:R-:W-:Y:S01]  /*29b0*/  LOP3.LUT R36, R6, 0xd0, RZ, 0xfc, !PT ;  /* 0x000000d006247812 */ /* 0x000fe200078efcff */
[----:B------:R-:W-:Y:S01]  /*29c0*/  IMAD.HI.U32 R32, R4, R45, RZ ;  /* 0x0000002d04207227 */ /* 0x000fe200078e00ff */
[----:B------:R-:W-:Y:S02]  /*29d0*/  LOP3.LUT R38, R6, 0xd4, RZ, 0xfc, !PT ;  /* 0x000000d406267812 */ /* 0x000fe400078efcff */
[----:B------:R-:W-:Y:S01]  /*29e0*/  IABS R53, R36 ;  /* 0x0000002400357213 */ /* 0x000fe20000000000 */
[----:B------:R-:W-:Y:S01]  /*29f0*/  IMAD R41, R2, R22, R41 ;  /* 0x0000001602297224 */ /* 0x000fe200078e0229 */
[----:B------:R-:W-:Y:S01]  /*2a00*/  LOP3.LUT R22, R6, 0xcc, RZ, 0xfc, !PT ;  /* 0x000000cc06167812 */ /* 0x000fe200078efcff */
[--C-:B------:R-:W-:Y:S01]  /*2a10*/  @!P3 IMAD.IADD R39, R39, 0x1, -R2.reuse ;  /* 0x000000012727b824 */ /* 0x100fe200078e0a02 */
[----:B------:R-:W-:Y:S01]  /*2a20*/  IABS R79, R38 ;  /* 0x00000026004f7213 */ /* 0x000fe20000000000 */
[----:B------:R-:W-:Y:S01]  /*2a30*/  @!P6 IMAD.IADD R35, R35, 0x1, -R2 ;  /* 0x000000012323e824 */ /* 0x000fe200078e0a02 */
[C---:B------:R-:W-:Y:S01]  /*2a40*/  ISETP.GT.U32.AND P6, PT, R2.reuse, R37, PT ;  /* 0x000000250200720c */ /* 0x040fe20003fc4070 */
[----:B------:R-:W-:Y:S01]  /*2a50*/  IMAD.MOV R32, RZ, RZ, -R32 ;  /* 0x000000ffff207224 */ /* 0x000fe200078e0a20 */
[----:B------:R-:W-:Y:S01]  /*2a60*/  ISETP.GT.U32.AND P3, PT, R2, R39, PT ;  /* 0x000000270200720c */ /* 0x000fe20003f64070 */
[----:B------:R-:W-:Y:S01]  /*2a70*/  @!P4 IMAD.MOV R35, RZ, RZ, -R35 ;  /* 0x000000ffff23c224 */ /* 0x000fe200078e0a23 */
[----:B------:R-:W-:Y:S01]  /*2a80*/  ISETP.GE.AND P4, PT, R24, RZ, PT ;  /* 0x000000ff1800720c */ /* 0x000fe20003f86270 */
[----:B------:R-:W-:Y:S01]  /*2a90*/  IMAD.HI.U32 R24, R4, R43, RZ ;  /* 0x0000002b04187227 */ /* 0x000fe200078e00ff */
[----:B------:R-:W-:-:S03]  /*2aa0*/  IABS R51, R22 ;  /* 0x0000001600337213 */ /* 0x000fc60000000000 */
[----:B------:R-:W-:Y:S02]  /*2ab0*/  IMAD.MOV R24, RZ, RZ, -R24 ;  /* 0x000000ffff187224 */ /* 0x000fe400078e0a18 */
[----:B------:R-:W-:-:S04]  /*2ac0*/  IMAD.HI.U32 R9, R4, R47, RZ ;  /* 0x0000002f04097227 */ /* 0x000fc800078e00ff */
[C---:B------:R-:W-:Y:S02]  /*2ad0*/  IMAD R43, R2.reuse, R24, R43 ;  /* 0x00000018022b7224 */ /* 0x040fe400078e022b */
[--C-:B------:R-:W-:Y:S01]  /*2ae0*/  @!P3 IMAD.IADD R39, R39, 0x1, -R2.reuse ;  /* 0x000000012727b824 */ /* 0x100fe200078e0a02 */
[C---:B------:R-:W-:Y:S01]  /*2af0*/  ISETP.GT.U32.AND P3, PT, R2.reuse, R41, PT ;  /* 0x000000290200720c */ /* 0x040fe20003f64070 */
[----:B------:R-:W-:Y:S02]  /*2b00*/  @!P6 IMAD.IADD R37, R37, 0x1, -R2 ;  /* 0x000000012525e824 */ /* 0x000fe400078e0a02 */
[----:B------:R-:W-:Y:S01]  /*2b10*/  @!P1 IMAD.MOV R39, RZ, RZ, -R39 ;  /* 0x000000ffff279224 */ /* 0x000fe200078e0a27 */
[C---:B------:R-:W-:Y:S01]  /*2b20*/  ISETP.GT.U32.AND P1, PT, R2.reuse, R43, PT ;  /* 0x0000002b0200720c */ /* 0x040fe20003f24070 */
[C---:B------:R-:W-:Y:S01]  /*2b30*/  IMAD R45, R2.reuse, R32, R45 ;  /* 0x00000020022d7224 */ /* 0x040fe200078e022d */
[----:B------:R-:W-:Y:S01]  /*2b40*/  ISETP.GT.U32.AND P6, PT, R2, R37, PT ;  /* 0x000000250200720c */ /* 0x000fe20003fc4070 */
[----:B------:R-:W-:-:S02]  /*2b50*/  IMAD.MOV R9, RZ, RZ, -R9 ;  /* 0x000000ffff097224 */ /* 0x000fc400078e0a09 */
[----:B------:R-:W-:-:S04]  /*2b60*/  IMAD.HI.U32 R24, R4, R79, RZ ;  /* 0x0000004f04187227 */ /* 0x000fc800078e00ff */
[--C-:B------:R-:W-:Y:S02]  /*2b70*/  @!P3 IMAD.IADD R41, R41, 0x1, -R2.reuse ;  /* 0x000000012929b824 */ /* 0x100fe400078e0a02 */
[C---:B------:R-:W-:Y:S02]  /*2b80*/  IMAD R9, R2.reuse, R9, R47 ;  /* 0x0000000902097224 */ /* 0x040fe400078e022f */
[--C-:B------:R-:W-:Y:S01]  /*2b90*/  @!P1 IMAD.IADD R43, R43, 0x1, -R2.reuse ;  /* 0x000000012b2b9824 */ /* 0x100fe200078e0a02 */
[----:B------:R-:W-:Y:S01]  /*2ba0*/  ISETP.GT.U32.AND P3, PT, R2, R41, PT ;  /* 0x000000290200720c */ /* 0x000fe20003f64070 */
[----:B------:R-:W-:Y:S01]  /*2bb0*/  @!P6 IMAD.IADD R37, R37, 0x1, -R2 ;  /* 0x000000012525e824 */ /* 0x000fe200078e0a02 */
[----:B------:R-:W-:Y:S01]  /*2bc0*/  ISETP.GE.AND P6, PT, R20, RZ, PT ;  /* 0x000000ff1400720c */ /* 0x000fe20003fc6270 */
[----:B------:R-:W-:Y:S01]  /*2bd0*/  IMAD.HI.U32 R20, R4, R51, RZ ;  /* 0x0000003304147227 */ /* 0x000fe200078e00ff */
[----:B------:R-:W-:-:S03]  /*2be0*/  ISETP.GT.U32.AND P1, PT, R2, R43, PT ;  /* 0x0000002b0200720c */ /* 0x000fc60003f24070 */
[----:B------:R-:W-:Y:S01]  /*2bf0*/  @!P2 IMAD.MOV R37, RZ, RZ, -R37 ;  /* 0x000000ffff25a224 */ /* 0x000fe200078e0a25 */
[----:B------:R-:W-:Y:S01]  /*2c00*/  ISETP.GE.AND P2, PT, R22, RZ, PT ;  /* 0x000000ff1600720c */ /* 0x000fe20003f46270 */
[----:B------:R-:W-:-:S04]  /*2c10*/  IMAD.HI.U32 R22, R4, R53, RZ ;  /* 0x0000003504167227 */ /* 0x000fc800078e00ff */
[----:B------:R-:W-:Y:S01]  /*2c20*/  @!P3 IMAD.IADD R41, R41, 0x1, -R2 ;  /* 0x000000012929b824 */ /* 0x000fe200078e0a02 */
[C---:B------:R-:W-:Y:S01]  /*2c30*/  ISETP.GT.U32.AND P3, PT, R2.reuse, R45, PT ;  /* 0x0000002d0200720c */ /* 0x040fe20003f64070 */
[----:B------:R-:W-:Y:S02]  /*2c40*/  IMAD.MOV R20, RZ, RZ, -R20 ;  /* 0x000000ffff147224 */ /* 0x000fe400078e0a14 */
[----:B------:R-:W-:Y:S01]  /*2c50*/  @!P1 IMAD.IADD R43, R43, 0x1, -R2 ;  /* 0x000000012b2b9824 */ /* 0x000fe200078e0a02 */
[----:B------:R-:W-:Y:S01]  /*2c60*/  ISETP.GT.U32.AND P1, PT, R2, R9, PT ;  /* 0x000000090200720c */ /* 0x000fe20003f24070 */
[----:B------:R-:W-:Y:S02]  /*2c70*/  IMAD.MOV R22, RZ, RZ, -R22 ;  /* 0x000000ffff167224 */ /* 0x000fe400078e0a16 */
[----:B------:R-:W-:-:S04]  /*2c80*/  IMAD.HI.U32 R32, R4, R89, RZ ;  /* 0x0000005904207227 */ /* 0x000fc800078e00ff */
[----:B------:R-:W-:Y:S02]  /*2c90*/  IMAD.MOV R24, RZ, RZ, -R24 ;  /* 0x000000ffff187224 */ /* 0x000fe400078e0a18 */
[--C-:B------:R-:W-:Y:S02]  /*2ca0*/  @!P3 IMAD.IADD R45, R45, 0x1, -R2.reuse ;  /* 0x000000012d2db824 */ /* 0x100fe400078e0a02 */
[C---:B------:R-:W-:Y:S02]  /*2cb0*/  IMAD R47, R2.reuse, R20, R51 ;  /* 0x00000014022f7224 */ /* 0x040fe400078e0233 */
[----:B------:R-:W-:Y:S01]  /*2cc0*/  @!P1 IMAD.IADD R9, R9, 0x1, -R2 ;  /* 0x0000000109099824 */ /* 0x000fe200078e0a02 */
[C---:B------:R-:W-:Y:S01]  /*2cd0*/  ISETP.GT.U32.AND P3, PT, R2.reuse, R45, PT ;  /* 0x0000002d0200720c */ /* 0x040fe20003f64070 */
[C---:B------:R-:W-:Y:S02]  /*2ce0*/  IMAD R51, R2.reuse, R22, R53 ;  /* 0x0000001602337224 */ /* 0x040fe400078e0235 */
[----:B------:R-:W-:Y:S01]  /*2cf0*/  IMAD.MOV R32, RZ, RZ, -R32 ;  /* 0x000000ffff207224 */ /* 0x000fe200078e0a20 */
[C---:B------:R-:W-:Y:S01]  /*2d00*/  ISETP.GT.U32.AND P1, PT, R2.reuse, R9, PT ;  /* 0x000000090200720c */ /* 0x040fe20003f24070 */
[----:B------:R-:W-:-:S02]  /*2d10*/  IMAD R53, R2, R24, R79 ;  /* 0x0000001802357224 */ /* 0x000fc400078e024f */
[----:B------:R-:W-:Y:S02]  /*2d20*/  IMAD R89, R2, R32, R89 ;  /* 0x0000002002597224 */ /* 0x000fe400078e0259 */
[----:B------:R-:W-:-:S04]  /*2d30*/  IMAD.HI.U32 R24, R4, R95, RZ ;  /* 0x0000005f04187227 */ /* 0x000fc800078e00ff */
[----:B------:R-:W-:Y:S01]  /*2d40*/  @!P3 IMAD.IADD R45, R45, 0x1, -R2 ;  /* 0x000000012d2db824 */ /* 0x000fe200078e0a02 */
[----:B------:R-:W-:Y:S01]  /*2d50*/  ISETP.GT.U32.AND P3, PT, R2, R53, PT ;  /* 0x000000350200720c */ /* 0x000fe20003f64070 */
[----:B------:R-:W-:-:S04]  /*2d60*/  IMAD.HI.U32 R20, R4, R91, RZ ;  /* 0x0000005b04147227 */ /* 0x000fc800078e00ff */
[----:B------:R-:W-:-:S04]  /*2d70*/  IMAD.HI.U32 R22, R4, R93, RZ ;  /* 0x0000005d04167227 */ /* 0x000fc800078e00ff */
[----:B------:R-:W-:Y:S02]  /*2d80*/  IMAD.MOV R24, RZ, RZ, -R24 ;  /* 0x000000ffff187224 */ /* 0x000fe400078e0a18 */
[----:B------:R-:W-:Y:S01]  /*2d90*/  @!P5 IMAD.MOV R41, RZ, RZ, -R41 ;  /* 0x000000ffff29d224 */ /* 0x000fe200078e0a29 */
[C---:B------:R-:W-:Y:S01]  /*2da0*/  ISETP.GT.U32.AND P5, PT, R2.reuse, R47, PT ;  /* 0x0000002f0200720c */ /* 0x040fe20003fa4070 */
[----:B------:R-:W-:Y:S01]  /*2db0*/  @!P1 IMAD.IADD R9, R9, 0x1, -R2 ;  /* 0x0000000109099824 */ /* 0x000fe200078e0a02 */
[----:B------:R-:W-:Y:S01]  /*2dc0*/  ISETP.GT.U32.AND P1, PT, R2, R89, PT ;  /* 0x000000590200720c */ /* 0x000fe20003f24070 */
[----:B------:R-:W-:Y:S02]  /*2dd0*/  IMAD.MOV R32, RZ, RZ, -R20 ;  /* 0x000000ffff207224 */ /* 0x000fe400078e0a14 */
[----:B------:R-:W-:Y:S02]  /*2de0*/  IMAD.MOV R22, RZ, RZ, -R22 ;  /* 0x000000ffff167224 */ /* 0x000fe400078e0a16 */
[----:B------:R-:W-:-:S04]  /*2df0*/  IMAD.HI.U32 R20, R4, R97, RZ ;  /* 0x0000006104147227 */ /* 0x000fc800078e00ff */
[----:B------:R-:W-:Y:S01]  /*2e00*/  IMAD R95, R2, R24, R95 ;  /* 0x00000018025f7224 */ /* 0x000fe200078e025f */
[----:B------:R-:W-:Y:S01]  /*2e10*/  LOP3.LUT R24, R6, 0xf0, RZ, 0xfc, !PT ;  /* 0x000000f006187812 */ /* 0x000fe200078efcff */
[C---:B------:R-:W-:Y:S02]  /*2e20*/  IMAD R93, R2.reuse, R22, R93 ;  /* 0x00000016025d7224 */ /* 0x040fe400078e025d */
[----:B------:R-:W-:Y:S01]  /*2e30*/  IMAD.MOV R22, RZ, RZ, -R20 ;  /* 0x000000ffff167224 */ /* 0x000fe200078e0a14 */
[----:B------:R-:W-:Y:S01]  /*2e40*/  IABS R101, R24 ;  /* 0x0000001800657213 */ /* 0x000fe20000000000 */
[----:B------:R-:W-:Y:S01]  /*2e50*/  IMAD R91, R2, R32, R91 ;  /* 0x00000020025b7224 */ /* 0x000fe200078e025b */
[----:B------:R-:W-:Y:S01]  /*2e60*/  LOP3.LUT R32, R6, 0xf4, RZ, 0xfc, !PT ;  /* 0x000000f406207812 */ /* 0x000fe200078efcff */
[----:B------:R-:W-:-:S03]  /*2e70*/  IMAD.HI.U32 R20, R4, R99, RZ ;  /* 0x0000006304147227 */ /* 0x000fc600078e00ff */
[----:B------:R-:W-:Y:S01]  /*2e80*/  IABS R81, R32 ;  /* 0x0000002000517213 */ /* 0x000fe20000000000 */
[----:B------:R-:W-:Y:S01]  /*2e90*/  @!P4 IMAD.MOV R43, RZ, RZ, -R43 ;  /* 0x000000ffff2bc224 */ /* 0x000fe200078e0a2b */
[C---:B------:R-:W-:Y:S01]  /*2ea0*/  ISETP.GT.U32.AND P4, PT, R2.reuse, R51, PT ;  /* 0x000000330200720c */ /* 0x040fe20003f84070 */
[----:B------:R-:W-:Y:S02]  /*2eb0*/  @!P3 IMAD.IADD R53, R53, 0x1, -R2 ;  /* 0x000000013535b824 */ /* 0x000fe400078e0a02 */
[----:B------:R-:W-:Y:S01]  /*2ec0*/  IMAD R97, R2, R22, R97 ;  /* 0x0000001602617224 */ /* 0x000fe200078e0261 */
[----:B------:R-:W-:Y:S01]  /*2ed0*/  LOP3.LUT R22, R6, 0xf8, RZ, 0xfc, !PT ;  /* 0x000000f806167812 */ /* 0x000fe200078efcff */
[----:B------:R-:W-:Y:S02]  /*2ee0*/  IMAD.MOV R20, RZ, RZ, -R20 ;  /* 0x000000ffff147224 */ /* 0x000fe400078e0a14 */
[----:B------:R-:W-:Y:S01]  /*2ef0*/  IMAD.HI.U32 R6, R4, R101, RZ ;  /* 0x0000006504067227 */ /* 0x000fe200078e00ff */
[----:B------:R-:W-:-:S03]  /*2f00*/  IABS R103, R22 ;  /* 0x0000001600677213 */ /* 0x000fc60000000000 */
[--C-:B------:R-:W-:Y:S01]  /*2f10*/  @!P5 IMAD.IADD R47, R47, 0x1, -R2.reuse ;  /* 0x000000012f2fd824 */ /* 0x100fe200078e0a02 */
[C---:B------:R-:W-:Y:S01]  /*2f20*/  ISETP.GT.U32.AND P5, PT, R2.reuse, R91, PT ;  /* 0x0000005b0200720c */ /* 0x040fe20003fa4070 */
[----:B------:R-:W-:Y:S01]  /*2f30*/  @!P1 IMAD.IADD R89, R89, 0x1, -R2 ;  /* 0x0000000159599824 */ /* 0x000fe200078e0a02 */
[C---:B------:R-:W-:Y:S01]  /*2f40*/  ISETP.GT.U32.AND P1, PT, R2.reuse, R53, PT ;  /* 0x000000350200720c */ /* 0x040fe20003f24070 */
[----:B------:R-:W-:Y:S02]  /*2f50*/  IMAD R99, R2, R20, R99 ;  /* 0x0000001402637224 */ /* 0x000fe400078e0263 */
[----:B------:R-:W-:Y:S02]  /*2f60*/  IMAD.MOV R20, RZ, RZ, -R6 ;  /* 0x000000ffff147224 */ /* 0x000fe400078e0a06 */
[----:B------:R-:W-:-:S04]  /*2f70*/  IMAD.HI.U32 R6, R4, R81, RZ ;  /* 0x0000005104067227 */ /* 0x000fc800078e00ff */
[----:B------:R-:W-:Y:S02]  /*2f80*/  IMAD.MOV R6, RZ, RZ, -R6 ;  /* 0x000000ffff067224 */ /* 0x000fe400078e0a06 */
[----:B------:R-:W-:Y:S01]  /*2f90*/  @!P4 IMAD.IADD R51, R51, 0x1, -R2 ;  /* 0x000000013333c824 */ /* 0x000fe200078e0a02 */
[----:B------:R-:W-:Y:S01]  /*2fa0*/  ISETP.GT.U32.AND P4, PT, R2, R93, PT ;  /* 0x0000005d0200720c */ /* 0x000fe20003f84070 */
[----:B------:R-:W-:Y:S02]  /*2fb0*/  IMAD.MOV.U32 R79, RZ, RZ, R45 ;  /* 0x000000ffff4f7224 */ /* 0x000fe400078e002d */
[----:B------:R-:W-:Y:S01]  /*2fc0*/  IMAD.HI.U32 R4, R4, R103, RZ ;  /* 0x0000006704047227 */ /* 0x000fe200078e00ff */
[----:B------:R-:W-:-:S03]  /*2fd0*/  ISETP.GT.U32.AND P3, PT, R2, R51, PT ;  /* 0x000000330200720c */ /* 0x000fc60003f64070 */
[C---:B------:R-:W-:Y:S02]  /*2fe0*/  IMAD R45, R2.reuse, R6, R81 ;  /* 0x00000006022d7224 */ /* 0x040fe400078e0251 */
[----:B------:R-:W-:Y:S01]  /*2ff0*/  @!P0 IMAD.MOV R79, RZ, RZ, -R79 ;  /* 0x000000ffff4f8224 */ /* 0x000fe200078e0a4f */
[C---:B------:R-:W-:Y:S01]  /*3000*/  ISETP.GT.U32.AND P0, PT, R2.reuse, R47, PT ;  /* 0x0000002f0200720c */ /* 0x040fe20003f04070 */
[----:B------:R-:W-:Y:S02]  /*3010*/  IMAD.MOV.U32 R81, RZ, RZ, R9 ;  /* 0x000000ffff517224 */ /* 0x000fe400078e0009 */
[--C-:B------:R-:W-:Y:S01]  /*3020*/  @!P5 IMAD.IADD R91, R91, 0x1, -R2.reuse ;  /* 0x000000015b5bd824 */ /* 0x100fe200078e0a02 */
[C---:B------:R-:W-:Y:S01]  /*3030*/  ISETP.GT.U32.AND P5, PT, R2.reuse, R89, PT ;  /* 0x000000590200720c */ /* 0x040fe20003fa4070 */
[----:B------:R-:W-:Y:S01]  /*3040*/  @!P1 IMAD.IADD R53, R53, 0x1, -R2 ;  /* 0x0000000135359824 */ /* 0x000fe200078e0a02 */
[C---:B------:R-:W-:Y:S01]  /*3050*/  ISETP.GT.U32.AND P1, PT, R2.reuse, R99, PT ;  /* 0x000000630200720c */ /* 0x040fe20003f24070 */
[----:B------:R-:W-:Y:S01]  /*3060*/  IMAD.MOV R4, RZ, RZ, -R4 ;  /* 0x000000ffff047224 */ /* 0x000fe200078e0a04 */
[----:B------:R-:W2:Y:S01]  /*3070*/  LDC.64 R8, c[0x0][0x230] ;  /* 0x00008c00ff087b82 */ /* 0x000ea20000000a00 */
[----:B------:R-:W-:Y:S01]  /*3080*/  @!P6 IMAD.MOV R81, RZ, RZ, -R81 ;  /* 0x000000ffff51e224 */ /* 0x000fe200078e0a51 */
[C---:B------:R-:W-:Y:S01]  /*3090*/  ISETP.GT.U32.AND P6, PT, R2.reuse, R91, PT ;  /* 0x0000005b0200720c */ /* 0x040fe20003fc4070 */
[C---:B------:R-:W-:Y:S01]  /*30a0*/  IMAD R103, R2.reuse, R4, R103 ;  /* 0x0000000402677224 */ /* 0x040fe200078e0267 */
[----:B------:R-:W-:Y:S01]  /*30b0*/  IABS R4, R52 ;  /* 0x0000003400047213 */ /* 0x000fe20000000000 */
[----:B------:R-:W-:-:S02]  /*30c0*/  IMAD R101, R2, R20, R101 ;  /* 0x0000001402657224 */ /* 0x000fc400078e0265 */
[----:B------:R-:W-:Y:S02]  /*30d0*/  @!P4 IMAD.IADD R93, R93, 0x1, -R2 ;  /* 0x000000015d5dc824 */ /* 0x000fe400078e0a02 */
[----:B------:R-:W-:-:S03]  /*30e0*/  IMAD.HI.U32 R7, R7, R4, RZ ;  /* 0x0000000407077227 */ /* 0x000fc600078e00ff */
[C---:B------:R-:W-:Y:S01]  /*30f0*/  ISETP.GT.U32.AND P4, PT, R2.reuse, R93, PT ;  /* 0x0000005d0200720c */ /* 0x040fe20003f84070 */
[--C-:B------:R-:W-:Y:S01]  /*3100*/  @!P0 IMAD.IADD R47, R47, 0x1, -R2.reuse ;  /* 0x000000012f2f8824 */ /* 0x100fe200078e0a02 */
[C---:B------:R-:W-:Y:S01]  /*3110*/  ISETP.GT.U32.AND P0, PT, R2.reuse, R95, PT ;  /* 0x0000005f0200720c */ /* 0x040fe20003f04070 */
[--C-:B------:R-:W-:Y:S01]  /*3120*/  @!P5 IMAD.IADD R89, R89, 0x1, -R2.reuse ;  /* 0x000000015959d824 */ /* 0x100fe200078e0a02 */
[----:B------:R-:W-:Y:S01]  /*3130*/  ISETP.GT.U32.AND P5, PT, R2, R101, PT ;  /* 0x000000650200720c */ /* 0x000fe20003fa4070 */
[--C-:B------:R-:W-:Y:S01]  /*3140*/  @!P1 IMAD.IADD R99, R99, 0x1, -R2.reuse ;  /* 0x0000000163639824 */ /* 0x100fe200078e0a02 */
[----:B------:R-:W-:Y:S01]  /*3150*/  ISETP.GE.AND P1, PT, R40, RZ, PT ;  /* 0x000000ff2800720c */ /* 0x000fe20003f26270 */
[----:B------:R-:W-:Y:S02]  /*3160*/  IMAD.MOV R7, RZ, RZ, -R7 ;  /* 0x000000ffff077224 */ /* 0x000fe400078e0a07 */
[--C-:B------:R-:W-:Y:S01]  /*3170*/  @!P3 IMAD.IADD R51, R51, 0x1, -R2.reuse ;  /* 0x000000013333b824 */ /* 0x100fe200078e0a02 */
[C---:B------:R-:W-:Y:S01]  /*3180*/  ISETP.GT.U32.AND P3, PT, R2.reuse, R97, PT ;  /* 0x000000610200720c */ /* 0x040fe20003f64070 */
[----:B------:R-:W-:Y:S01]  /*3190*/  @!P6 IMAD.IADD R91, R91, 0x1, -R2 ;  /* 0x000000015b5be824 */ /* 0x000fe200078e0a02 */
[----:B------:R-:W-:Y:S01]  /*31a0*/  ISETP.GT.U32.AND P6, PT, R2, R45, PT ;  /* 0x0000002d0200720c */ /* 0x000fe20003fc4070 */
[----:B------:R-:W-:-:S02]  /*31b0*/  IMAD R4, R3, R7, R4 ;  /* 0x0000000703047224 */ /* 0x000fc400078e0204 */
[----:B------:R-:W-:Y:S01]  /*31c0*/  IMAD.MOV.U32 R83, RZ, RZ, R47 ;  /* 0x000000ffff537224 */ /* 0x000fe200078e002f */
[----:B------:R-:W3:Y:S01]  /*31d0*/  LDC.64 R6, c[0x0][0x238] ;  /* 0x00008e00ff067b82 */ /* 0x000ee20000000a00 */
[--C-:B------:R-:W-:Y:S01]  /*31e0*/  @!P4 IMAD.IADD R93, R93, 0x1, -R2.reuse ;  /* 0x000000015d5dc824 */ /* 0x100fe200078e0a02 */
[----:B------:R-:W-:Y:S01]  /*31f0*/  ISETP.GT.U32.AND P4, PT, R2, R103, PT ;  /* 0x000000670200720c */ /* 0x000fe20003f84070 */
[----:B------:R-:W-:Y:S01]  /*3200*/  @!P2 IMAD.MOV R83, RZ, RZ, -R83 ;  /* 0x000000ffff53a224 */ /* 0x000fe200078e0a53 */
[----:B------:R-:W-:Y:S01]  /*3210*/  ISETP.GT.U32.AND P2, PT, R3, R4, PT ;  /* 0x000000040300720c */ /* 0x000fe20003f44070 */
[--C-:B------:R-:W-:Y:S01]  /*3220*/  @!P0 IMAD.IADD R95, R95, 0x1, -R2.reuse ;  /* 0x000000015f5f8824 */ /* 0x100fe200078e0a02 */
[----:B------:R-:W-:Y:S01]  /*3230*/  ISETP.GE.AND P0, PT, R36, RZ, PT ;  /* 0x000000ff2400720c */ /* 0x000fe20003f06270 */
[--C-:B------:R-:W-:Y:S01]  /*3240*/  @!P5 IMAD.IADD R101, R101, 0x1, -R2.reuse ;  /* 0x000000016565d824 */ /* 0x100fe200078e0a02 */
[----:B------:R-:W-:Y:S01]  /*3250*/  ISETP.GE.AND P5, PT, R42, RZ, PT ;  /* 0x000000ff2a00720c */ /* 0x000fe20003fa6270 */
[----:B------:R-:W-:Y:S01]  /*3260*/  @!P1 IMAD.MOV R89, RZ, RZ, -R89 ;  /* 0x000000ffff599224 */ /* 0x000fe200078e0a59 */
[----:B------:R-:W-:Y:S01]  /*3270*/  ISETP.GT.U32.AND P1, PT, R2, R99, PT ;  /* 0x000000630200720c */ /* 0x000fe20003f24070 */
[--C-:B------:R-:W-:Y:S01]  /*3280*/  @!P3 IMAD.IADD R97, R97, 0x1, -R2.reuse ;  /* 0x000000016161b824 */ /* 0x100fe200078e0a02 */
[----:B------:R-:W-:Y:S01]  /*3290*/  ISETP.GE.AND P3, PT, R38, RZ, PT ;  /* 0x000000ff2600720c */ /* 0x000fe20003f66270 */
[----:B------:R-:W-:Y:S01]  /*32a0*/  @!P6 IMAD.IADD R45, R45, 0x1, -R2 ;  /* 0x000000012d2de824 */ /* 0x000fe200078e0a02 */
[----:B------:R-:W-:Y:S01]  /*32b0*/  ISETP.GE.AND P6, PT, R44, RZ, PT ;  /* 0x000000ff2c00720c */ /* 0x000fe20003fc6270 */
[----:B------:R-:W-:-:S02]  /*32c0*/  IMAD.MOV.U32 R85, RZ, RZ, R51 ;  /* 0x000000ffff557224 */ /* 0x000fc400078e0033 */
[----:B------:R-:W-:Y:S02]  /*32d0*/  @!P2 IMAD.IADD R4, R4, 0x1, -R3 ;  /* 0x000000010404a824 */ /* 0x000fe400078e0a03 */
[--C-:B------:R-:W-:Y:S01]  /*32e0*/  @!P4 IMAD.IADD R103, R103, 0x1, -R2.reuse ;  /* 0x000000016767c824 */ /* 0x100fe200078e0a02 */
[C---:B------:R-:W-:Y:S01]  /*32f0*/  ISETP.GT.U32.AND P4, PT, R2.reuse, R101, PT ;  /* 0x000000650200720c */ /* 0x040fe20003f84070 */
[----:B------:R-:W-:Y:S01]  /*3300*/  IMAD.MOV.U32 R87, RZ, RZ, R53 ;  /* 0x000000ffff577224 */ /* 0x000fe200078e0035 */
[----:B------:R-:W-:Y:S01]  /*3310*/  ISETP.GT.U32.AND P2, PT, R3, R4, PT ;  /* 0x000000040300720c */ /* 0x000fe20003f44070 */
[----:B------:R-:W-:Y:S01]  /*3320*/  @!P0 IMAD.MOV R85, RZ, RZ, -R85 ;  /* 0x000000ffff558224 */ /* 0x000fe200078e0a55 */
[C---:B------:R-:W-:Y:S01]  /*3330*/  ISETP.GT.U32.AND P0, PT, R2.reuse, R95, PT ;  /* 0x0000005f0200720c */ /* 0x040fe20003f04070 */
[----:B------:R-:W-:Y:S01]  /*3340*/  @!P5 IMAD.MOV R91, RZ, RZ, -R91 ;  /* 0x000000ffff5bd224 */ /* 0x000fe200078e0a5b */
[----:B------:R-:W-:Y:S01]  /*3350*/  ISETP.GT.U32.AND P5, PT, R2, R45, PT ;  /* 0x0000002d0200720c */ /* 0x000fe20003fa4070 */
[--C-:B------:R-:W-:Y:S01]  /*3360*/  @!P1 IMAD.IADD R99, R99, 0x1, -R2.reuse ;  /* 0x0000000163639824 */ /* 0x100fe200078e0a02 */
[----:B------:R-:W-:Y:S01]  /*3370*/  ISETP.GE.AND P1, PT, R50, RZ, PT ;  /* 0x000000ff3200720c */ /* 0x000fe20003f26270 */
[----:B------:R-:W-:Y:S01]  /*3380*/  @!P3 IMAD.MOV R87, RZ, RZ, -R87 ;  /* 0x000000ffff57b224 */ /* 0x000fe200078e0a57 */
[C---:B------:R-:W-:Y:S01]  /*3390*/  ISETP.GT.U32.AND P3, PT, R2.reuse, R97, PT ;  /* 0x000000610200720c */ /* 0x040fe20003f64070 */
[----:B------:R-:W-:Y:S01]  /*33a0*/  @!P6 IMAD.MOV R93, RZ, RZ, -R93 ;  /* 0x000000ffff5de224 */ /* 0x000fe200078e0a5d */
[----:B------:R-:W-:Y:S01]  /*33b0*/  ISETP.GT.U32.AND P6, PT, R2, R103, PT ;  /* 0x000000670200720c */ /* 0x000fe20003fc4070 */
[--C-:B------:R-:W-:Y:S01]  /*33c0*/  @!P4 IMAD.IADD R101, R101, 0x1, -R2.reuse ;  /* 0x000000016565c824 */ /* 0x100fe200078e0a02 */
[----:B------:R-:W-:Y:S01]  /*33d0*/  ISETP.GE.AND P4, PT, R24, RZ, PT ;  /* 0x000000ff1800720c */ /* 0x000fe20003f86270 */
[----:B------:R-:W-:Y:S01]  /*33e0*/  @!P2 IMAD.IADD R4, R4, 0x1, -R3 ;  /* 0x000000010404a824 */ /* 0x000fe200078e0a03 */
[----:B------:R-:W-:Y:S01]  /*33f0*/  ISETP.NE.AND P2, PT, R82, RZ, PT ;  /* 0x000000ff5200720c */ /* 0x000fe20003f45270 */
[--C-:B------:R-:W-:Y:S01]  /*3400*/  @!P0 IMAD.IADD R95, R95, 0x1, -R2.reuse ;  /* 0x000000015f5f8824 */ /* 0x100fe200078e0a02 */
[----:B------:R-:W-:Y:S01]  /*3410*/  ISETP.GE.AND P0, PT, R46, RZ, PT ;  /* 0x000000ff2e00720c */ /* 0x000fe20003f06270 */
[--C-:B------:R-:W-:Y:S01]  /*3420*/  @!P5 IMAD.IADD R45, R45, 0x1, -R2.reuse ;  /* 0x000000012d2dd824 */ /* 0x100fe200078e0a02 */
[----:B------:R-:W-:Y:S01]  /*3430*/  ISETP.GE.AND P5, PT, R32, RZ, PT ;  /* 0x000000ff2000720c */ /* 0x000fe20003fa6270 */
[----:B------:R-:W-:Y:S01]  /*3440*/  @!P1 IMAD.MOV R99, RZ, RZ, -R99 ;  /* 0x000000ffff639224 */ /* 0x000fe200078e0a63 */
[----:B------:R-:W-:Y:S01]  /*3450*/  ISETP.GE.AND P1, PT, R52, RZ, PT ;  /* 0x000000ff3400720c */ /* 0x000fe20003f26270 */
[--C-:B------:R-:W-:Y:S01]  /*3460*/  @!P3 IMAD.IADD R97, R97, 0x1, -R2.reuse ;  /* 0x000000016161b824 */ /* 0x100fe200078e0a02 */
[----:B------:R-:W-:Y:S01]  /*3470*/  ISETP.GE.AND P3, PT, R48, RZ, PT ;  /* 0x000000ff3000720c */ /* 0x000fe20003f66270 */
[----:B------:R-:W-:Y:S01]  /*3480*/  @!P6 IMAD.IADD R103, R103, 0x1, -R2 ;  /* 0x000000016767e824 */ /* 0x000fe200078e0a02 */
[----:B------:R-:W-:Y:S01]  /*3490*/  ISETP.GE.AND P6, PT, R22, RZ, PT ;  /* 0x000000ff1600720c */ /* 0x000fe20003fc6270 */
[----:B------:R-:W-:Y:S01]  /*34a0*/  IMAD.MOV.U32 R3, RZ, RZ, R45 ;  /* 0x000000ffff037224 */ /* 0x000fe200078e002d */
[----:B------:R-:W-:Y:S01]  /*34b0*/  LOP3.LUT R2, RZ, R54, RZ, 0x33, !PT ;  /* 0x00000036ff027212 */ /* 0x000fe200078e33ff */
[----:B------:R-:W-:-:S02]  /*34c0*/  @!P4 IMAD.MOV R101, RZ, RZ, -R101 ;  /* 0x000000ffff65c224 */ /* 0x000fc400078e0a65 */
[----:B------:R-:W-:Y:S01]  /*34d0*/  @!P0 IMAD.MOV R95, RZ, RZ, -R95 ;  /* 0x000000ffff5f8224 */ /* 0x000fe200078e0a5f */
[----:B------:R-:W-:Y:S01]  /*34e0*/  ISETP.NE.AND P0, PT, R54, RZ, PT ;  /* 0x000000ff3600720c */ /* 0x000fe20003f05270 */
[----:B------:R-:W-:Y:S02]  /*34f0*/  @!P5 IMAD.MOV R3, RZ, RZ, -R3 ;  /* 0x000000ffff03d224 */ /* 0x000fe400078e0a03 */
[----:B------:R-:W-:Y:S01]  /*3500*/  @!P1 IMAD.MOV R4, RZ, RZ, -R4 ;  /* 0x000000ffff049224 */ /* 0x000fe200078e0a04 */
[----:B------:R-:W-:Y:S01]  /*3510*/  @!P2 LOP3.LUT R4, RZ, R82, RZ, 0x33, !PT ;  /* 0x00000052ff04a212 */ /* 0x000fe200078e33ff */
[----:B------:R-:W-:Y:S01]  /*3520*/  @!P3 IMAD.MOV R97, RZ, RZ, -R97 ;  /* 0x000000ffff61b224 */ /* 0x000fe200078e0a61 */
[C---:B------:R-:W-:Y:S01]  /*3530*/  SEL R20, R2.reuse, R3, !P0 ;  /* 0x0000000302147207 */ /* 0x040fe20004000000 */
[----:B------:R-:W-:Y:S01]  /*3540*/  @!P6 IMAD.MOV R103, RZ, RZ, -R103 ;  /* 0x000000ffff67e224 */ /* 0x000fe200078e0a67 */
[----:B------:R-:W-:Y:S01]  /*3550*/  SEL R54, R2, R21, !P0 ;  /* 0x0000001502367207 */ /* 0x000fe20004000000 */
[----:B--2---:R-:W-:Y:S01]  /*3560*/  IMAD R3, R4, R9, RZ ;  /* 0x0000000904037224 */ /* 0x004fe200078e02ff */
[----:B------:R-:W-:Y:S01]  /*3570*/  SEL R53, R2, R23, !P0 ;  /* 0x0000001702357207 */ /* 0x000fe20004000000 */
[----:B------:R-:W-:Y:S01]  /*3580*/  VIADD R24, R8, 0xffffffff ;  /* 0xffffffff08187836 */ /* 0x000fe20000000000 */
[----:B------:R-:W-:Y:S01]  /*3590*/  SEL R50, R2, R35, !P0 ;  /* 0x0000002302327207 */ /* 0x000fe20004000000 */
[----:B------:R-:W-:Y:S01]  /*35a0*/  IMAD.SHL.U32 R4, R0, 0x10, RZ ;  /* 0x0000001000047824 */ /* 0x000fe200078e00ff */
[----:B------:R-:W-:Y:S01]  /*35b0*/  SEL R48, R2, R37, !P0 ;  /* 0x0000002502307207 */ /* 0x000fe20004000000 */
[----:B------:R-:W-:Y:S01]  /*35c0*/  VIADD R32, R8, 0xfffffffe ;  /* 0xfffffffe08207836 */ /* 0x000fe20000000000 */
[----:B------:R-:W-:Y:S01]  /*35d0*/  SEL R47, R2, R39, !P0 ;  /* 0x00000027022f7207 */ /* 0x000fe20004000000 */
[----:B------:R-:W-:Y:S01]  /*35e0*/  VIADD R78, R8, 0xfffffffd ;  /* 0xfffffffd084e7836 */ /* 0x000fe20000000000 */
[----:B------:R-:W-:Y:S01]  /*35f0*/  SEL R46, R2, R41, !P0 ;  /* 0x00000029022e7207 */ /* 0x000fe20004000000 */
[----:B------:R-:W-:Y:S01]  /*3600*/  VIADD R9, R8, 0xfffffffc ;  /* 0xfffffffc08097836 */ /* 0x000fe20000000000 */
[----:B------:R-:W-:Y:S01]  /*3610*/  SEL R45, R2, R43, !P0 ;  /* 0x0000002b022d7207 */ /* 0x000fe20004000000 */
[----:B---3--:R-:W-:Y:S01]  /*3620*/  IMAD R98, R6, 0xc, RZ ;  /* 0x0000000c06627824 */ /* 0x008fe200078e02ff */
[----:B------:R-:W-:Y:S01]  /*3630*/  SEL R26, R2, R26, !P0 ;  /* 0x0000001a021a7207 */ /* 0x000fe20004000000 */
[----:B------:R-:W-:Y:S01]  /*3640*/  IMAD R82, R6, 0x3, RZ ;  /* 0x0000000306527824 */ /* 0x000fe200078e02ff */
[----:B------:R-:W-:Y:S01]  /*3650*/  SEL R58, R2, R58, !P0 ;  /* 0x0000003a023a7207 */ /* 0x000fe20004000000 */
[----:B------:R-:W-:Y:S01]  /*3660*/  IMAD R84, R6, 0x5, RZ ;  /* 0x0000000506547824 */ /* 0x000fe200078e02ff */
[----:B------:R-:W-:Y:S01]  /*3670*/  SEL R61, R2, R61, !P0 ;  /* 0x0000003d023d7207 */ /* 0x000fe20004000000 */
[----:B------:R-:W-:Y:S01]  /*3680*/  IMAD R96, R6, 0x1c, RZ ;  /* 0x0000001c06607824 */ /* 0x000fe200078e02ff */
[----:B------:R-:W-:Y:S01]  /*3690*/  SEL R72, R2, R72, !P0 ;  /* 0x0000004802487207 */ /* 0x000fe20004000000 */
[----:B------:R-:W-:Y:S01]  /*36a0*/  VIADD R252, R8, 0xffffffe0 ;  /* 0xffffffe008fc7836 */ /* 0x000fe20000000000 */
[----:B------:R-:W-:Y:S01]  /*36b0*/  SEL R62, R2, R62, !P0 ;  /* 0x0000003e023e7207 */ /* 0x000fe20004000000 */
[----:B------:R-:W-:Y:S01]  /*36c0*/  VIADD R88, R8, 0xfffffff0 ;  /* 0xfffffff008587836 */ /* 0x000fe20000000000 */
[----:B------:R-:W-:Y:S01]  /*36d0*/  SEL R59, R2, R59, !P0 ;  /* 0x0000003b023b7207 */ /* 0x000fe20004000000 */
[----:B------:R-:W-:Y:S01]  /*36e0*/  IMAD R109, R6, 0x74, RZ ;  /* 0x00000074066d7824 */ /* 0x000fe200078e02ff */
[----:B------:R-:W-:Y:S01]  /*36f0*/  SEL R63, R2, R63, !P0 ;  /* 0x0000003f023f7207 */ /* 0x000fe20004000000 */
[----:B------:R-:W-:Y:S01]  /*3700*/  IMAD R115, R6, 0x78, RZ ;  /* 0x0000007806737824 */ /* 0x000fe200078e02ff */
[----:B------:R-:W-:-:S02]  /*3710*/  SEL R73, R2, R73, !P0 ;  /* 0x0000004902497207 */ /* 0x000fc40004000000 */
[C---:B------:R-:W-:Y:S02]  /*3720*/  SEL R64, R2.reuse, R64, !P0 ;  /* 0x0000004002407207 */ /* 0x040fe40004000000 */
[C---:B------:R-:W-:Y:S02]  /*3730*/  SEL R31, R2.reuse, R31, !P0 ;  /* 0x0000001f021f7207 */ /* 0x040fe40004000000 */
[C---:B------:R-:W-:Y:S02]  /*3740*/  SEL R65, R2.reuse, R65, !P0 ;  /* 0x0000004102417207 */ /* 0x040fe40004000000 */
[C---:B------:R-:W-:Y:S02]  /*3750*/  SEL R74, R2.reuse, R74, !P0 ;  /* 0x0000004a024a7207 */ /* 0x040fe40004000000 */
[C---:B------:R-:W-:Y:S02]  /*3760*/  SEL R66, R2.reuse, R66, !P0 ;  /* 0x0000004202427207 */ /* 0x040fe40004000000 */
        /* <DEDUP_REMOVED lines=26> */
[C---:B-1----:R-:W-:Y:S02]  /*3910*/  SEL R52, R2.reuse, R25, !P0 ;  /* 0x0000001902347207 */ /* 0x042fe40004000000 */
[C---:B------:R-:W-:Y:S02]  /*3920*/  SEL R51, R2.reuse, R33, !P0 ;  /* 0x0000002102337207 */ /* 0x040fe40004000000 */
[C---:B------:R-:W-:Y:S02]  /*3930*/  SEL R49, R2.reuse, R49, !P0 ;  /* 0x0000003102317207 */ /* 0x040fe40004000000 */
[C---:B------:R-:W-:Y:S02]  /*3940*/  SEL R44, R2.reuse, R79, !P0 ;  /* 0x0000004f022c7207 */ /* 0x040fe40004000000 */
[----:B------:R-:W-:-:S02]  /*3950*/  SEL R43, R2, R81, !P0 ;  /* 0x00000051022b7207 */ /* 0x000fc40004000000 */
[----:B------:R-:W-:Y:S01]  /*3960*/  SEL R42, R2, R83, !P0 ;  /* 0x00000053022a7207 */ /* 0x000fe20004000000 */
[----:B------:R-:W-:Y:S01]  /*3970*/  IMAD.SHL.U32 R83, R6, 0x2, RZ ;  /* 0x0000000206537824 */ /* 0x000fe200078e00ff */
[C---:B------:R-:W-:Y:S02]  /*3980*/  SEL R41, R2.reuse, R85, !P0 ;  /* 0x0000005502297207 */ /* 0x040fe40004000000 */
[----:B------:R-:W-:Y:S01]  /*3990*/  SEL R40, R2, R87, !P0 ;  /* 0x0000005702287207 */ /* 0x000fe20004000000 */
[----:B------:R-:W-:Y:S01]  /*39a0*/  IMAD.SHL.U32 R87, R6, 0x4, RZ ;  /* 0x0000000406577824 */ /* 0x000fe200078e00ff */
[----:B------:R-:W-:Y:S01]  /*39b0*/  SEL R39, R2, R89, !P0 ;  /* 0x0000005902277207 */ /* 0x000fe20004000000 */
[----:B------:R-:W-:Y:S01]  /*39c0*/  VIADD R89, R8, 0xffffffe3 ;  /* 0xffffffe308597836 */ /* 0x000fe20000000000 */
[C---:B------:R-:W-:Y:S02]  /*39d0*/  SEL R38, R2.reuse, R91, !P0 ;  /* 0x0000005b02267207 */ /* 0x040fe40004000000 */
[C---:B------:R-:W-:Y:S01]  /*39e0*/  SEL R37, R2.reuse, R93, !P0 ;  /* 0x0000005d02257207 */ /* 0x040fe20004000000 */
[----:B------:R-:W-:Y:S01]  /*39f0*/  STL [R1+0x23c], R87 ;  /* 0x00023c5701007387 */ /* 0x000fe20000100800 */
[----:B------:R-:W-:Y:S01]  /*3a00*/  SEL R36, R2, R95, !P0 ;  /* 0x0000005f02247207 */ /* 0x000fe20004000000 */
[----:B------:R-:W-:Y:S01]  /*3a10*/  IMAD R95, R6, 0x18, RZ ;  /* 0x00000018065f7824 */ /* 0x000fe200078e02ff */
[----:B------:R-:W-:Y:S01]  /*3a20*/  SEL R35, R2, R97, !P0 ;  /* 0x0000006102237207 */ /* 0x000fe20004000000 */
[----:B------:R-:W-:Y:S01]  /*3a30*/  IMAD R97, R6, 0x14, RZ ;  /* 0x0000001406617824 */ /* 0x000fe200078e02ff */
[C---:B------:R-:W-:Y:S01]  /*3a40*/  SEL R23, R2.reuse, R99, !P0 ;  /* 0x0000006302177207 */ /* 0x040fe20004000000 */
[----:B------:R-:W-:Y:S01]  /*3a50*/  STL [R1+0x25c], R98 ;  /* 0x00025c6201007387 */ /* 0x000fe20000100800 */
[----:B------:R-:W-:-:S02]  /*3a60*/  SEL R22, R2, R101, !P0 ;  /* 0x0000006502167207 */ /* 0x000fc40004000000 */
[C---:B------:R-:W-:Y:S01]  /*3a70*/  SEL R21, R2.reuse, R103, !P0 ;  /* 0x0000006702157207 */ /* 0x040fe20004000000 */
[----:B------:R-:W-:Y:S01]  /*3a80*/  STL [R1+0x2b4], R83 ;  /* 0x0002b45301007387 */ /* 0x000fe20000100800 */
[----:B------:R-:W-:Y:S01]  /*3a90*/  SEL R34, R2, R34, !P0 ;  /* 0x0000002202227207 */ /* 0x000fe20004000000 */
[C---:B------:R-:W-:Y:S01]  /*3aa0*/  IMAD.SHL.U32 R2, R3.reuse, 0x4, RZ ;  /* 0x0000000403027824 */ /* 0x040fe200078e00ff */
[----:B------:R-:W-:Y:S01]  /*3ab0*/  ISETP.GE.U32.AND P2, PT, R24, 0x7fffffe0, PT ;  /* 0x7fffffe01800780c */ /* 0x000fe20003f46070 */
[----:B------:R1:W-:Y:S01]  /*3ac0*/  STL [R1+0x2b0], R82 ;  /* 0x0002b05201007387 */ /* 0x0003e20000100800 */
[----:B------:R-:W-:Y:S01]  /*3ad0*/  LOP3.LUT R4, R4, 0x70, RZ, 0xc0, !PT ;  /* 0x0000007004047812 */ /* 0x000fe200078ec0ff */
[----:B------:R-:W-:Y:S01]  /*3ae0*/  IMAD R103, R6, 0x70, RZ ;  /* 0x0000007006677824 */ /* 0x000fe200078e02ff */
[----:B------:R-:W-:Y:S01]  /*3af0*/  IADD3 R24, P0, R2, UR8, RZ ;  /* 0x0000000802187c10 */ /* 0x000fe2000ff1e0ff */
[----:B------:R-:W-:Y:S01]  /*3b00*/  STL [R1+0x258], R97 ;  /* 0x0002586101007387 */ /* 0x000fe20000100800 */
[----:B------:R-:W-:Y:S01]  /*3b10*/  ISETP.GE.U32.AND P3, PT, R32, 0x7fffffdf, PT ;  /* 0x7fffffdf2000780c */ /* 0x000fe20003f66070 */
[----:B------:R-:W-:Y:S01]  /*3b20*/  IMAD R94, R80, 0x80, R4 ;  /* 0x00000080505e7824 */ /* 0x000fe200078e0204 */
[----:B------:R-:W-:Y:S01]  /*3b30*/  LEA.HI.X.SX32 R25, R3, UR9, 0x2, P0 ;  /* 0x0000000903197c11 */ /* 0x000fe200080f16ff */
[----:B------:R-:W-:Y:S01]  /*3b40*/  VIADD R4, R8, 0xfffffffa ;  /* 0xfffffffa08047836 */ /* 0x000fe20000000000 */
[----:B------:R-:W-:Y:S01]  /*3b50*/  IADD3 R32, P0, R87, R24, RZ ;  /* 0x0000001857207210 */ /* 0x000fe20007f1e0ff */
[----:B------:R-:W-:Y:S01]  /*3b60*/  VIADD R85, R94, UR7 ;  /* 0x000000075e557c36 */ /* 0x000fe20008000000 */
[----:B------:R-:W-:Y:S01]  /*3b70*/  ISETP.GE.U32.AND P4, PT, R78, 0x7fffffde, PT ;  /* 0x7fffffde4e00780c */ /* 0x000fe20003f86070 */
[----:B------:R-:W-:Y:S01]  /*3b80*/  STL [R1+0x2ac], R84 ;  /* 0x0002ac5401007387 */ /* 0x000fe20000100800 */
[----:B------:R-:W-:-:S02]  /*3b90*/  LEA.HI.X.SX32 R33, R6, R25, 0x2, P0 ;  /* 0x0000001906217211 */ /* 0x000fc400000f16ff */
[----:B------:R-:W-:Y:S01]  /*3ba0*/  ISETP.GE.U32.AND P5, PT, R9, 0x7fffffdd, PT ;  /* 0x7fffffdd0900780c */ /* 0x000fe20003fa6070 */
[----:B------:R-:W-:Y:S01]  /*3bb0*/  @!PT LDS RZ, [RZ] ;  /* 0x00000000fffff984 */ /* 0x000fe20000000800 */
[----:B------:R-:W-:Y:S01]  /*3bc0*/  @!PT LDS RZ, [RZ] ;  /* 0x00000000fffff984 */ /* 0x000fe20000000800 */
[----:B------:R-:W-:Y:S01]  /*3bd0*/  @!PT LDS RZ, [RZ] ;  /* 0x00000000fffff984 */ /* 0x000fe20000000800 */
[----:B------:R-:W-:Y:S01]  /*3be0*/  LDGSTS.E [R85+0x10000], desc[UR18][R24.64], !P2 ;  /* 0x1000000018557fae */ /* 0x000fe2000d121852 */
[-C--:B------:R-:W-:Y:S01]  /*3bf0*/  LEA R78, P2, R6, R24.reuse, 0x3 ;  /* 0x00000018064e7211 */ /* 0x080fe200078418ff */
[----:B------:R-:W-:Y:S01]  /*3c00*/  VIADD R9, R8, 0xfffffffb ;  /* 0xfffffffb08097836 */ /* 0x000fe20000000000 */
[----:B------:R-:W-:Y:S01]  /*3c10*/  ISETP.GE.U32.AND P0, PT, R4, 0x7fffffdb, PT ;  /* 0x7fffffdb0400780c */ /* 0x000fe20003f06070 */
[----:B------:R2:W-:Y:S01]  /*3c20*/  LDGSTS.E [R85+0x10004], desc[UR18][R32.64], !P3 ;  /* 0x1000400020557fae */ /* 0x0005e2000d921852 */
[----:B------:R-:W-:Y:S01]  /*3c30*/  IADD3 R80, P3, R98, R24, RZ ;  /* 0x0000001862507210 */ /* 0x000fe20007f7e0ff */
[----:B------:R-:W-:Y:S01]  /*3c40*/  VIADD R4, R8, 0xfffffff9 ;  /* 0xfffffff908047836 */ /* 0x000fe20000000000 */
[-C--:B------:R-:W-:Y:S02]  /*3c50*/  LEA.HI.X.SX32 R79, R83, R25.reuse, 0x2, P2 ;  /* 0x00000019534f7211 */ /* 0x080fe400010f16ff */
[----:B------:R-:W-:-:S02]  /*3c60*/  LEA.HI.X.SX32 R81, R82, R25, 0x2, P3 ;  /* 0x0000001952517211 */ /* 0x000fc400018f16ff */
[----:B------:R-:W-:Y:S01]  /*3c70*/  ISETP.GE.U32.AND P1, PT, R9, 0x7fffffdc, PT ;  /* 0x7fffffdc0900780c */ /* 0x000fe20003f26070 */
[----:B------:R3:W-:Y:S01]  /*3c80*/  LDGSTS.E [R85+0x10008], desc[UR18][R78.64], !P4 ;  /* 0x100080004e557fae */ /* 0x0007e2000e121852 */
[----:B------:R-:W-:Y:S01]  /*3c90*/  LOP3.LUT R86, R94, 0x10, RZ, 0x3c, !PT ;  /* 0x000000105e567812 */ /* 0x000fe200078e3cff */
[----:B------:R-:W-:Y:S01]  /*3ca0*/  VIADD R9, R8, 0xfffffff8 ;  /* 0xfffffff808097836 */ /* 0x000fe20000000000 */
[----:B------:R-:W-:Y:S01]  /*3cb0*/  ISETP.GE.U32.AND P2, PT, R4, 0x7fffffda, PT ;  /* 0x7fffffda0400780c */ /* 0x000fe20003f46070 */
[----:B------:R4:W-:Y:S01]  /*3cc0*/  LDGSTS.E [R85+0x1000c], desc[UR18][R80.64], !P5 ;  /* 0x1000c00050557fae */ /* 0x0009e2000e921852 */
[-C--:B--2---:R-:W-:Y:S01]  /*3cd0*/  LEA R32, P6, R6, R24.reuse, 0x4 ;  /* 0x0000001806207211 */ /* 0x084fe200078c20ff */
[----:B------:R-:W-:Y:S01]  /*3ce0*/  VIADD R4, R8, 0xfffffff7 ;  /* 0xfffffff708047836 */ /* 0x000fe20000000000 */
[-C--:B-1----:R-:W-:Y:S01]  /*3cf0*/  IADD3 R82, P5, R97, R24.reuse, RZ ;  /* 0x0000001861527210 */ /* 0x082fe20007fbe0ff */
[----:B------:R1:W-:Y:S01]  /*3d00*/  STL [R1+0x360], R86 ;  /* 0x0003605601007387 */ /* 0x0003e20000100800 */
[-C--:B------:R-:W-:Y:S01]  /*3d10*/  LEA.HI.X.SX32 R33, R87, R25.reuse, 0x2, P6 ;  /* 0x0000001957217211 */ /* 0x080fe200030f16ff */
[----:B------:R-:W-:Y:S01]  /*3d20*/  VIADD R87, R86, UR7 ;  /* 0x0000000756577c36 */ /* 0x000fe20008000000 */
[----:B------:R-:W-:Y:S01]  /*3d30*/  LEA.HI.X.SX32 R83, R84, R25, 0x2, P5 ;  /* 0x0000001954537211 */ /* 0x000fe200028f16ff */
[----:B------:R-:W-:Y:S01]  /*3d40*/  STL [R1+0x254], R95 ;  /* 0x0002545f01007387 */ /* 0x000fe20000100800 */
[----:B---3--:R-:W-:-:S02]  /*3d50*/  IADD3 R78, P6, R95, R24, RZ ;  /* 0x000000185f4e7210 */ /* 0x008fc40007fde0ff */
[----:B------:R-:W-:Y:S01]  /*3d60*/  ISETP.GE.U32.AND P3, PT, R9, 0x7fffffd9, PT ;  /* 0x7fffffd90900780c */ /* 0x000fe20003f66070 */
[----:B----4-:R-:W-:Y:S01]  /*3d70*/  IMAD R80, R6, 0x6, RZ ;  /* 0x0000000606507824 */ /* 0x010fe200078e02ff */
[----:B------:R-:W-:Y:S01]  /*3d80*/  ISETP.GE.U32.AND P4, PT, R4, 0x7fffffd8, PT ;  /* 0x7fffffd80400780c */ /* 0x000fe20003f86070 */
[----:B------:R-:W-:Y:S01]  /*3d90*/  VIADD R4, R8, 0xfffffff6 ;  /* 0xfffffff608047836 */ /* 0x000fe20000000000 */
[----:B------:R2:W-:Y:S01]  /*3da0*/  LDGSTS.E [R87+0x10000], desc[UR18][R32.64], !P1 ;  /* 0x1000000020577fae */ /* 0x0005e2000c921852 */
[----:B-1----:R-:W-:Y:S01]  /*3db0*/  IMAD R86, R6, 0x7, RZ ;  /* 0x0000000706567824 */ /* 0x002fe200078e02ff */
[-C--:B------:R-:W-:Y:S01]  /*3dc0*/  LEA.HI.X.SX32 R79, R80, R25.reuse, 0x2, P6 ;  /* 0x00000019504f7211 */ /* 0x080fe200030f16ff */
[----:B------:R-:W-:Y:S01]  /*3dd0*/  IMAD.SHL.U32 R85, R6, 0x8, RZ ;  /* 0x0000000806557824 */ /* 0x000fe200078e00ff */
[----:B------:R1:W-:Y:S01]  /*3de0*/  STL [R1+0x2a8], R80 ;  /* 0x0002a85001007387 */ /* 0x0003e20000100800 */
[----:B------:R-:W-:Y:S01]  /*3df0*/  ISETP.GE.U32.AND P5, PT, R4, 0x7fffffd7, PT ;  /* 0x7fffffd70400780c */ /* 0x000fe20003fa6070 */
[----:B------:R-:W-:Y:S01]  /*3e00*/  VIADD R4, R8, 0xfffffff4 ;  /* 0xfffffff408047836 */ /* 0x000fe20000000000 */
[----:B------:R-:W-:Y:S01]  /*3e10*/  LOP3.LUT R84, R94, 0x20, RZ, 0x3c, !PT ;  /* 0x000000205e547812 */ /* 0x000fe200078e3cff */
[----:B------:R-:W-:Y:S01]  /*3e20*/  LDGSTS.E [R87+0x10004], desc[UR18][R82.64], !P0 ;  /* 0x1000400052577fae */ /* 0x000fe2000c121852 */
[----:B------:R-:W-:Y:S01]  /*3e30*/  VIADD R9, R8, 0xfffffff5 ;  /* 0xfffffff508097836 */ /* 0x000fe20000000000 */
[----:B------:R-:W-:Y:S01]  /*3e40*/  LOP3.LUT R93, R0, 0x1f, RZ, 0xc0, !PT ;  /* 0x0000001f005d7812 */ /* 0x000fe200078ec0ff */
[----:B------:R-:W-:Y:S01]  /*3e50*/  VIADD R0, R8, 0x1f ;  /* 0x0000001f08007836 */ /* 0x000fe20000000000 */
[----:B------:R3:W-:Y:S01]  /*3e60*/  LDGSTS.E [R87+0x10008], desc[UR18][R78.64], !P2 ;  /* 0x100080004e577fae */ /* 0x0007e2000d121852 */
[-C--:B--2---:R-:W-:Y:S01]  /*3e70*/  LEA R32, P6, R6, R24.reuse, 0x5 ;  /* 0x0000001806207211 */ /* 0x084fe200078c28ff */
[----:B------:R-:W-:Y:S01]  /*3e80*/  VIADD R91, R84, UR7 ;  /* 0x00000007545b7c36 */ /* 0x000fe20008000000 */
[----:B-1----:R-:W-:Y:S01]  /*3e90*/  IADD3 R80, P0, R96, R24, RZ ;  /* 0x0000001860507210 */ /* 0x002fe20007f1e0ff */
[----:B------:R-:W-:Y:S01]  /*3ea0*/  STL [R1+0x244], R96 ;  /* 0x0002446001007387 */ /* 0x000fe20000100800 */
[----:B------:R-:W-:-:S02]  /*3eb0*/  LEA.HI.X.SX32 R33, R85, R25, 0x2, P6 ;  /* 0x0000001955217211 */ /* 0x000fc400030f16ff */
[----:B------:R-:W-:Y:S01]  /*3ec0*/  LEA.HI.X.SX32 R81, R86, R25, 0x2, P0 ;  /* 0x0000001956517211 */ /* 0x000fe200000f16ff */
[----:B------:R-:W-:Y:S01]  /*3ed0*/  STL [R1+0x2a4], R86 ;  /* 0x0002a45601007387 */ /* 0x000fe20000100800 */
[----:B------:R-:W-:Y:S01]  /*3ee0*/  ISETP.GE.U32.AND P0, PT, R4, 0x7fffffd5, PT ;  /* 0x7fffffd50400780c */ /* 0x000fe20003f06070 */
[----:B------:R-:W-:Y:S01]  /*3ef0*/  VIADD R4, R8, 0xfffffff2 ;  /* 0xfffffff208047836 */ /* 0x000fe20000000000 */
[----:B------:R-:W-:Y:S01]  /*3f00*/  ISETP.GE.U32.AND P1, PT, R9, 0x7fffffd6, PT ;  /* 0x7fffffd60900780c */ /* 0x000fe20003f26070 */
[C---:B---3--:R-:W-:Y:S01]  /*3f10*/  IMAD R79, R6.reuse, 0x24, RZ ;  /* 0x00000024064f7824 */ /* 0x048fe200078e02ff */
[----:B------:R1:W-:Y:S01]  /*3f20*/  STL [R1+0x2a0], R85 ;  /* 0x0002a05501007387 */ /* 0x0003e20000100800 */
[----:B------:R-:W-:Y:S02]  /*3f30*/  IMAD R83, R6, 0x28, RZ ;  /* 0x0000002806537824 */ /* 0x000fe400078e02ff */
[----:B------:R-:W-:Y:S01]  /*3f40*/  VIADD R9, R8, 0xfffffff3 ;  /* 0xfffffff308097836 */ /* 0x000fe20000000000 */
[----:B------:R2:W-:Y:S01]  /*3f50*/  LDGSTS.E [R87+0x1000c], desc[UR18][R80.64], !P3 ;  /* 0x1000c00050577fae */ /* 0x0005e2000d921852 */
[----:B------:R-:W-:-:S02]  /*3f60*/  IADD3 R78, P3, R79, R24, RZ ;  /* 0x000000184f4e7210 */ /* 0x000fc40007f7e0ff */
[----:B------:R-:W-:Y:S01]  /*3f70*/  IADD3 R82, P6, R83, R24, RZ ;  /* 0x0000001853527210 */ /* 0x000fe20007fde0ff */
[----:B------:R3:W-:Y:S01]  /*3f80*/  STL [R1+0x35c], R84 ;  /* 0x00035c5401007387 */ /* 0x0007e20000100800 */
[----:B------:R-:W-:Y:S01]  /*3f90*/  ISETP.GE.U32.AND P2, PT, R9, 0x7fffffd4, PT ;  /* 0x7fffffd40900780c */ /* 0x000fe20003f46070 */
[----:B-1----:R-:W-:Y:S02]  /*3fa0*/  IMAD R85, R6, 0x9, RZ ;  /* 0x0000000906557824 */ /* 0x002fe400078e02ff */
[----:B------:R1:W-:Y:S01]  /*3fb0*/  LDGSTS.E [R91+0x10000], desc[UR18][R32.64], !P4 ;  /* 0x10000000205b7fae */ /* 0x0003e2000e121852 */
[----:B------:R-:W-:Y:S01]  /*3fc0*/  ISETP.GE.U32.AND P4, PT, R4, 0x7fffffd3, PT ;  /* 0x7fffffd30400780c */ /* 0x000fe20003f86070 */
[C---:B------:R-:W-:Y:S01]  /*3fd0*/  VIADD R4, R8.reuse, 0xffffffec ;  /* 0xffffffec08047836 */ /* 0x040fe20000000000 */
[----:B------:R-:W-:Y:S01]  /*3fe0*/  LEA.HI.X.SX32 R79, R85, R25, 0x2, P3 ;  /* 0x00000019554f7211 */ /* 0x000fe200018f16ff */
[----:B------:R-:W-:Y:S01]  /*3ff0*/  VIADD R9, R8, 0xfffffff1 ;  /* 0xfffffff108097836 */ /* 0x000fe20000000000 */
[----:B------:R4:W-:Y:S01]  /*4000*/  STL [R1+0x29c], R85 ;  /* 0x00029c5501007387 */ /* 0x0009e20000100800 */
[----:B---3--:R-:W-:-:S02]  /*4010*/  IMAD R84, R6, 0xa, RZ ;  /* 0x0000000a06547824 */ /* 0x008fc400078e02ff */
[----:B--2---:R-:W-:Y:S01]  /*4020*/  IMAD R81, R6, 0xb, RZ ;  /* 0x0000000b06517824 */ /* 0x004fe200078e02ff */
[----:B------:R2:W-:Y:S01]  /*4030*/  LDGSTS.E [R91+0x10004], desc[UR18][R78.64], !P5 ;  /* 0x100040004e5b7fae */ /* 0x0005e2000e921852 */
[----:B------:R-:W-:Y:S01]  /*4040*/  ISETP.GE.U32.AND P5, PT, R4, 0x7fffffcd, PT ;  /* 0x7fffffcd0400780c */ /* 0x000fe20003fa6070 */
[----:B------:R-:W-:Y:S01]  /*4050*/  VIADD R4, R8, 0xffffffed ;  /* 0xffffffed08047836 */ /* 0x000fe20000000000 */
[----:B------:R-:W-:Y:S01]  /*4060*/  LEA.HI.X.SX32 R83, R84, R25, 0x2, P6 ;  /* 0x0000001954537211 */ /* 0x000fe200030f16ff */
[----:B-1----:R-:W-:Y:S01]  /*4070*/  IMAD R33, R6, 0x2c, RZ ;  /* 0x0000002c06217824 */ /* 0x002fe200078e02ff */
[----:B------:R-:W-:Y:S01]  /*4080*/  ISETP.GE.U32.AND P3, PT, R9, 0x7fffffd2, PT ;  /* 0x7fffffd20900780c */ /* 0x000fe20003f66070 */
[----:B------:R-:W-:Y:S01]  /*4090*/  VIADD R9, R8, 0xffffffef ;  /* 0xffffffef08097836 */ /* 0x000fe20000000000 */
[----:B------:R-:W-:Y:S01]  /*40a0*/  ISETP.GE.U32.AND P6, PT, R4, 0x7fffffce, PT ;  /* 0x7fffffce0400780c */ /* 0x000fe20003fc6070 */
[----:B------:R1:W-:Y:S01]  /*40b0*/  LDGSTS.E [R91+0x10008], desc[UR18][R82.64], !P1 ;  /* 0x10008000525b7fae */ /* 0x0003e2000c921852 */
[----:B------:R-:W-:Y:S01]  /*40c0*/  IADD3 R32, P1, R33, R24, RZ ;  /* 0x0000001821207210 */ /* 0x000fe20007f3e0ff */
[----:B------:R-:W-:-:S02]  /*40d0*/  VIADD R80, R8, 0xffffffee ;  /* 0xffffffee08507836 */ /* 0x000fc40000000000 */
[C---:B------:R-:W-:Y:S01]  /*40e0*/  VIADD R4, R8.reuse, 0xffffffe8 ;  /* 0xffffffe808047836 */ /* 0x040fe20000000000 */
[----:B--2---:R-:W-:Y:S01]  /*40f0*/  SEL R78, RZ, 0x1, P5 ;  /* 0x00000001ff4e7807 */ /* 0x004fe20002800000 */
[----:B------:R2:W-:Y:S01]  /*4100*/  STL [R1+0x298], R84 ;  /* 0x0002985401007387 */ /* 0x0005e20000100800 */
[----:B------:R-:W-:Y:S01]  /*4110*/  LEA.HI.X.SX32 R33, R81, R25, 0x2, P1 ;  /* 0x0000001951217211 */ /* 0x000fe200008f16ff */
[C---:B----4-:R-:W-:Y:S01]  /*4120*/  VIADD R85, R8.reuse, 0xffffffe7 ;  /* 0xffffffe708557836 */ /* 0x050fe20000000000 */
[----:B------:R-:W-:Y:S01]  /*4130*/  ISETP.GE.U32.AND P5, PT, R9, 0x7fffffd0, PT ;  /* 0x7fffffd00900780c */ /* 0x000fe20003fa6070 */
[----:B------:R-:W-:Y:S01]  /*4140*/  VIADD R9, R8, 0xffffffe9 ;  /* 0xffffffe908097836 */ /* 0x000fe20000000000 */
[----:B------:R-:W-:Y:S01]  /*4150*/  ISETP.GE.U32.AND P1, PT, R80, 0x7fffffcf, PT ;  /* 0x7fffffcf5000780c */ /* 0x000fe20003f26070 */
[----:B------:R-:W-:Y:S01]  /*4160*/  VIADD R80, R8, 0xffffffea ;  /* 0xffffffea08507836 */ /* 0x000fe20000000000 */
[----:B------:R-:W-:Y:S01]  /*4170*/  SEL R79, RZ, 0x1fffe, P6 ;  /* 0x0001fffeff4f7807 */ /* 0x000fe20003000000 */
[----:B------:R3:W-:Y:S01]  /*4180*/  STL [R1+0x294], R81 ;  /* 0x0002945101007387 */ /* 0x0007e20000100800 */
[----:B------:R-:W-:Y:S01]  /*4190*/  ISETP.GE.U32.AND P6, PT, R4, 0x7fffffc9, PT ;  /* 0x7fffffc90400780c */ /* 0x000fe20003fc6070 */
[----:B--2---:R-:W-:Y:S01]  /*41a0*/  VIADD R84, R8, 0xffffffe6 ;  /* 0xffffffe608547836 */ /* 0x004fe20000000000 */
[----:B------:R-:W-:Y:S01]  /*41b0*/  SEL R4, RZ, 0x4, P1 ;  /* 0x00000004ff047807 */ /* 0x000fe20000800000 */
[----:B------:R-:W-:Y:S01]  /*41c0*/  IMAD.IADD R78, R78, 0x1, R79 ;  /* 0x000000014e4e7824 */ /* 0x000fe200078e024f */
[----:B------:R-:W-:Y:S01]  /*41d0*/  ISETP.GE.U32.AND P1, PT, R9, 0x7fffffca, PT ;  /* 0x7fffffca0900780c */ /* 0x000fe20003f26070 */
[----:B------:R2:W-:Y:S01]  /*41e0*/  LDGSTS.E [R91+0x1000c], desc[UR18][R32.64], !P0 ;  /* 0x1000c000205b7fae */ /* 0x0005e2000c121852 */
[----:B------:R-:W-:-:S02]  /*41f0*/  SEL R9, RZ, 0x7fff8, P5 ;  /* 0x0007fff8ff097807 */ /* 0x000fc40002800000 */
[----:B------:R-:W-:Y:S01]  /*4200*/  ISETP.GE.U32.AND P5, PT, R80, 0x7fffffcb, PT ;  /* 0x7fffffcb5000780c */ /* 0x000fe20003fa6070 */
[C---:B---3--:R-:W-:Y:S01]  /*4210*/  VIADD R81, R8.reuse, 0xffffffeb ;  /* 0xffffffeb08517836 */ /* 0x048fe20000000000 */
[----:B-1----:R-:W-:Y:S01]  /*4220*/  SEL R82, RZ, 0x1, P6 ;  /* 0x00000001ff527807 */ /* 0x002fe20003000000 */
[C---:B------:R-:W-:Y:S01]  /*4230*/  VIADD R80, R8.reuse, 0xffffffe4 ;  /* 0xffffffe408507836 */ /* 0x040fe20000000000 */
[----:B------:R-:W-:Y:S02]  /*4240*/  SEL R83, RZ, 0x1fffe, P1 ;  /* 0x0001fffeff537807 */ /* 0x000fe40000800000 */
[----:B------:R-:W-:Y:S01]  /*4250*/  ISETP.GE.U32.AND P6, PT, R81, 0x7fffffcc, PT ;  /* 0x7fffffcc5100780c */ /* 0x000fe20003fc6070 */
[----:B------:R-:W-:Y:S01]  /*4260*/  VIADD R81, R8, 0xffffffe5 ;  /* 0xffffffe508517836 */ /* 0x000fe20000000000 */
[----:B------:R-:W-:Y:S01]  /*4270*/  ISETP.GE.U32.AND P1, PT, R80, 0x7fffffc5, PT ;  /* 0x7fffffc55000780c */ /* 0x000fe20003f26070 */
[----:B------:R-:W-:Y:S01]  /*4280*/  IMAD.IADD R82, R82, 0x1, R83 ;  /* 0x0000000152527824 */ /* 0x000fe200078e0253 */
[----:B------:R-:W-:Y:S01]  /*4290*/  SEL R80, RZ, 0x4, P5 ;  /* 0x00000004ff507807 */ /* 0x000fe20002800000 */
[C---:B------:R-:W-:Y:S01]  /*42a0*/  IMAD R83, R6.reuse, 0x34, RZ ;  /* 0x0000003406537824 */ /* 0x040fe200078e02ff */
[----:B------:R-:W-:Y:S01]  /*42b0*/  ISETP.GE.U32.AND P5, PT, R81, 0x7fffffc6, PT ;  /* 0x7fffffc65100780c */ /* 0x000fe20003fa6070 */
[----:B--2---:R-:W-:Y:S01]  /*42c0*/  IMAD R33, R6, 0xd, RZ ;  /* 0x0000000d06217824 */ /* 0x004fe200078e02ff */
[----:B------:R-:W-:-:S02]  /*42d0*/  SEL R81, RZ, 0x7fff8, P6 ;  /* 0x0007fff8ff517807 */ /* 0x000fc40003000000 */
[----:B------:R-:W-:Y:S01]  /*42e0*/  ISETP.GE.U32.AND P6, PT, R84, 0x7fffffc7, PT ;  /* 0x7fffffc75400780c */ /* 0x000fe20003fc6070 */
[C---:B------:R-:W-:Y:S01]  /*42f0*/  VIADD R84, R8.reuse, 0xffffffe1 ;  /* 0xffffffe108547836 */ /* 0x040fe20000000000 */
[----:B------:R-:W-:Y:S01]  /*4300*/  SEL R86, RZ, 0x1, P1 ;  /* 0x00000001ff567807 */ /* 0x000fe20000800000 */
[----:B------:R1:W-:Y:S01]  /*4310*/  STL [R1+0x290], R33 ;  /* 0x0002902101007387 */ /* 0x0003e20000100800 */
[----:B------:R-:W-:Y:S01]  /*4320*/  ISETP.GE.U32.AND P1, PT, R85, 0x7fffffc8, PT ;  /* 0x7fffffc85500780c */ /* 0x000fe20003f26070 */
[----:B------:R-:W-:Y:S01]  /*4330*/  VIADD R85, R8, 0xffffffe2 ;  /* 0xffffffe208557836 */ /* 0x000fe20000000000 */
[----:B------:R-:W-:Y:S02]  /*4340*/  SEL R87, RZ, 0x1fffe, P5 ;  /* 0x0001fffeff577807 */ /* 0x000fe40002800000 */
[----:B------:R-:W-:Y:S02]  /*4350*/  ISETP.GE.U32.AND P5, PT, R84, 0x7fffffc2, PT ;  /* 0x7fffffc25400780c */ /* 0x000fe40003fa6070 */
[----:B------:R-:W-:Y:S01]  /*4360*/  SEL R84, RZ, 0x4, P6 ;  /* 0x00000004ff547807 */ /* 0x000fe20003000000 */
[----:B------:R-:W-:Y:S01]  /*4370*/  IMAD.IADD R86, R86, 0x1, R87 ;  /* 0x0000000156567824 */ /* 0x000fe200078e0257 */
[----:B------:R-:W-:Y:S01]  /*4380*/  ISETP.GE.U32.AND P6, PT, R85, 0x7fffffc3, PT ;  /* 0x7fffffc35500780c */ /* 0x000fe20003fc6070 */
[----:B------:R-:W-:Y:S01]  /*4390*/  IMAD R87, R6, 0x11, RZ ;  /* 0x0000001106577824 */ /* 0x000fe200078e02ff */
[----:B------:R-:W-:-:S02]  /*43a0*/  SEL R85, RZ, 0x7fff8, P1 ;  /* 0x0007fff8ff557807 */ /* 0x000fc40000800000 */
[----:B------:R-:W-:Y:S02]  /*43b0*/  ISETP.GE.U32.AND P1, PT, R252, 0x7fffffc1, PT ;  /* 0x7fffffc1fc00780c */ /* 0x000fe40003f26070 */
[----:B------:R-:W-:Y:S02]  /*43c0*/  SEL R90, RZ, 0x1fffe, P5 ;  /* 0x0001fffeff5a7807 */ /* 0x000fe40002800000 */
[----:B------:R-:W-:Y:S02]  /*43d0*/  ISETP.GE.U32.AND P5, PT, R88, 0x7fffffd1, PT ;  /* 0x7fffffd15800780c */ /* 0x000fe40003fa6070 */
[----:B------:R-:W-:Y:S02]  /*43e0*/  SEL R88, RZ, 0x4, P6 ;  /* 0x00000004ff587807 */ /* 0x000fe40003000000 */
[----:B------:R-:W-:Y:S02]  /*43f0*/  ISETP.GE.U32.AND P6, PT, R89, 0x7fffffc4, PT ;  /* 0x7fffffc45900780c */ /* 0x000fe40003fc6070 */
[----:B------:R-:W-:-:S02]  /*4400*/  SEL R89, RZ, 0x1, P1 ;  /* 0x00000001ff597807 */ /* 0x000fc40000800000 */
[----:B------:R-:W-:Y:S02]  /*4410*/  LOP3.LUT R82, R82, 0x3, RZ, 0xc0, !PT ;  /* 0x0000000352527812 */ /* 0x000fe400078ec0ff */
[----:B------:R-:W-:Y:S01]  /*4420*/  LOP3.LUT R78, R78, 0x3, RZ, 0xc0, !PT ;  /* 0x000000034e4e7812 */ /* 0x000fe200078ec0ff */
[----:B------:R-:W-:Y:S01]  /*4430*/  IMAD.IADD R89, R89, 0x1, R90 ;  /* 0x0000000159597824 */ /* 0x000fe200078e025a */
[----:B------:R-:W-:Y:S02]  /*4440*/  SEL R79, RZ, 0x7fff8, P6 ;  /* 0x0007fff8ff4f7807 */ /* 0x000fe40003000000 */
[----:B------:R-:W-:Y:S02]  /*4450*/  IADD3 R80, R82, R81, R80 ;  /* 0x0000005152507210 */ /* 0x000fe40007ffe050 */
[----:B------:R-:W-:Y:S02]  /*4460*/  LOP3.LUT R89, R89, 0x3, RZ, 0xc0, !PT ;  /* 0x0000000359597812 */ /* 0x000fe400078ec0ff */
[----:B------:R-:W-:Y:S01]  /*4470*/  IADD3 R4, R78, R9, R4 ;  /* 0x000000094e047210 */ /* 0x000fe20007ffe004 */
[----:B------:R-:W-:Y:S01]  /*4480*/  IMAD R9, R6, 0x30, RZ ;  /* 0x0000003006097824 */ /* 0x000fe200078e02ff */
[----:B------:R-:W-:Y:S01]  /*4490*/  LOP3.LUT R86, R86, 0x3, RZ, 0xc0, !PT ;  /* 0x0000000356567812 */ /* 0x000fe200078ec0ff */
[----:B------:R-:W-:Y:S01]  /*44a0*/  IMAD.SHL.U32 R80, R80, 0x100, RZ ;  /* 0x0000010050507824 */ /* 0x000fe200078e00ff */
[----:B------:R-:W-:-:S02]  /*44b0*/  IADD3 R79, R89, R79, R88 ;  /* 0x0000004f594f7210 */ /* 0x000fc40007ffe058 */
[----:B------:R-:W-:Y:S01]  /*44c0*/  IADD3 R84, R86, R85, R84 ;  /* 0x0000005556547210 */ /* 0x000fe20007ffe054 */
[C---:B------:R-:W-:Y:S01]  /*44d0*/  IMAD R86, R6.reuse, 0xe, RZ ;  /* 0x0000000e06567824 */ /* 0x040fe200078e02ff */
[----:B------:R-:W-:Y:S01]  /*44e0*/  LOP3.LUT R81, R79, 0xf, RZ, 0xc0, !PT ;  /* 0x0000000f4f517812 */ /* 0x000fe200078ec0ff */
[----:B------:R-:W-:Y:S01]  /*44f0*/  IMAD R85, R6, 0xf, RZ ;  /* 0x0000000f06557824 */ /* 0x000fe200078e02ff */
[----:B------:R-:W-:Y:S02]  /*4500*/  IADD3 R78, P6, R9, R24, RZ ;  /* 0x00000018094e7210 */ /* 0x000fe40007fde0ff */
[----:B------:R-:W-:Y:S01]  /*4510*/  LOP3.LUT R9, R80, 0xf00, RZ, 0xe2, !PT ;  /* 0x00000f0050097812 */ /* 0x000fe200078ee2ff */
[----:B------:R-:W-:Y:S01]  /*4520*/  IMAD R81, R84, 0x10, R81 ;  /* 0x0000001054517824 */ /* 0x000fe200078e0251 */
[----:B------:R-:W-:Y:S02]  /*4530*/  LEA.HI.X.SX32 R79, R98, R25, 0x2, P6 ;  /* 0x00000019624f7211 */ /* 0x000fe400030f16ff */
[----:B------:R-:W-:Y:S01]  /*4540*/  ISETP.GT.AND P6, PT, R0, 0x1f, PT ;  /* 0x0000001f0000780c */ /* 0x000fe20003fc4270 */
[----:B------:R-:W-:Y:S01]  /*4550*/  IMAD R4, R4, 0x1000, R9 ;  /* 0x0000100004047824 */ /* 0x000fe200078e0209 */
[----:B------:R-:W-:-:S02]  /*4560*/  ISETP.GE.AND P0, PT, R93, R8, PT ;  /* 0x000000085d00720c */ /* 0x000fc40003f06270 */
[----:B------:R-:W-:Y:S02]  /*4570*/  SEL R9, RZ, 0x4, !P6 ;  /* 0x00000004ff097807 */ /* 0x000fe40007000000 */
[----:B------:R-:W-:Y:S02]  /*4580*/  LOP3.LUT R80, R94, 0x30, RZ, 0x3c, !PT ;  /* 0x000000305e507812 */ /* 0x000fe400078e3cff */
[----:B------:R-:W-:Y:S02]  /*4590*/  LOP3.LUT R81, R81, 0xff, RZ, 0xc0, !PT ;  /* 0x000000ff51517812 */ /* 0x000fe400078ec0ff */
[----:B------:R-:W-:Y:S01]  /*45a0*/  IADD3 R8, P6, R83, R24, RZ ;  /* 0x0000001853087210 */ /* 0x000fe20007fde0ff */
[----:B------:R-:W-:Y:S01]  /*45b0*/  VIADD R83, R80, UR7 ;  /* 0x0000000750537c36 */ /* 0x000fe20008000000 */
[----:B------:R-:W-:Y:S01]  /*45c0*/  SEL R32, R9, RZ, !P0 ;  /* 0x000000ff09207207 */ /* 0x000fe20004000000 */
[----:B------:R-:W-:Y:S01]  /*45d0*/  IMAD.IADD R4, R4, 0x1, R81 ;  /* 0x0000000104047824 */ /* 0x000fe200078e0251 */
[----:B------:R-:W-:Y:S01]  /*45e0*/  LEA.HI.X.SX32 R9, R33, R25, 0x2, P6 ;  /* 0x0000001921097211 */ /* 0x000fe200030f16ff */
[----:B-1----:R-:W-:Y:S01]  /*45f0*/  IMAD R33, R6, 0x38, RZ ;  /* 0x0000003806217824 */ /* 0x002fe200078e02ff */
[----:B------:R-:W-:Y:S01]  /*4600*/  ISETP.NE.U32.AND P0, PT, R32, RZ, PT ;  /* 0x000000ff2000720c */ /* 0x000fe20003f05070 */
[----:B------:R-:W-:Y:S01]  /*4610*/  IMAD R81, R6, 0x3c, RZ ;  /* 0x0000003c06517824 */ /* 0x000fe200078e02ff */
[----:B------:R1:W-:Y:S01]  /*4620*/  LDGSTS.E [R83+0x10000], desc[UR18][R78.64], !P2 ;  /* 0x100000004e537fae */ /* 0x0003e2000d121852 */
[----:B------:R-:W-:-:S02]  /*4630*/  LOP3.LUT R82, R4, 0xffff, RZ, 0xc0, !PT ;  /* 0x0000ffff04527812 */ /* 0x000fc400078ec0ff */
[-C--:B------:R-:W-:Y:S01]  /*4640*/  IADD3 R32, P2, R33, R24.reuse, RZ ;  /* 0x0000001821207210 */ /* 0x080fe20007f5e0ff */
[----:B------:R2:W-:Y:S01]  /*4650*/  STL [R1+0x358], R80 ;  /* 0x0003585001007387 */ /* 0x0005e20000100800 */
[--C-:B------:R-:W-:Y:S02]  /*4660*/  SHF.R.U32.HI R4, RZ, 0xf, R82.reuse ;  /* 0x0000000fff047819 */ /* 0x100fe40000011652 */
[----:B------:R-:W-:Y:S01]  /*4670*/  LEA.HI.X.SX32 R33, R86, R25, 0x2, P2 ;  /* 0x0000001956217211 */ /* 0x000fe200010f16ff */
[----:B------:R3:W-:Y:S01]  /*4680*/  LDGSTS.E [R83+0x10004], desc[UR18][R8.64], !P4 ;  /* 0x1000400008537fae */ /* 0x0007e2000e121852 */
[----:B------:R-:W-:Y:S02]  /*4690*/  SHF.R.U32.HI R84, RZ, 0xe, R82 ;  /* 0x0000000eff547819 */ /* 0x000fe40000011652 */
[----:B------:R-:W-:Y:S01]  /*46a0*/  LOP3.LUT P4, RZ, R4, 0x1, RZ, 0xc0, !PT ;  /* 0x0000000104ff7812 */ /* 0x000fe2000788c0ff */
[----:B------:R4:W-:Y:S01]  /*46b0*/  STL [R1+0x28c], R86 ;  /* 0x00028c5601007387 */ /* 0x0009e20000100800 */
[C---:B-1----:R-:W-:Y:S01]  /*46c0*/  IMAD.SHL.U32 R78, R6.reuse, 0x10, RZ ;  /* 0x00000010064e7824 */ /* 0x042fe200078e00ff */
[----:B--2---:R-:W-:Y:S01]  /*46d0*/  IADD3 R80, P6, R81, R24, RZ ;  /* 0x0000001851507210 */ /* 0x004fe20007fde0ff */
[----:B------:R-:W-:Y:S01]  /*46e0*/  IMAD R79, R6, 0x48, RZ ;  /* 0x00000048064f7824 */ /* 0x000fe200078e02ff */
[----:B------:R1:W-:Y:S01]  /*46f0*/  STL [R1+0x288], R85 ;  /* 0x0002885501007387 */ /* 0x0003e20000100800 */
[----:B------:R-:W-:-:S02]  /*4700*/  LOP3.LUT P2, RZ, R84, 0x1, RZ, 0xc0, !PT ;  /* 0x0000000154ff7812 */ /* 0x000fc4000784c0ff */
[----:B------:R-:W-:Y:S01]  /*4710*/  LEA.HI.X.SX32 R81, R85, R25, 0x2, P6 ;  /* 0x0000001955517211 */ /* 0x000fe200030f16ff */
[----:B------:R2:W-:Y:S01]  /*4720*/  LDGSTS.E [R83+0x10008], desc[UR18][R32.64], !P3 ;  /* 0x1000800020537fae */ /* 0x0005e2000d921852 */
[C---:B---3--:R-:W-:Y:S01]  /*4730*/  IMAD R9, R6.reuse, 0x44, RZ ;  /* 0x0000004406097824 */ /* 0x048fe200078e02ff */
[----:B------:R-:W-:Y:S01]  /*4740*/  SHF.R.U32.HI R4, RZ, 0xd, R82 ;  /* 0x0000000dff047819 */ /* 0x000fe20000011652 */
[C---:B----4-:R-:W-:Y:S01]  /*4750*/  IMAD R86, R6.reuse, 0x12, RZ ;  /* 0x0000001206567824 */ /* 0x050fe200078e02ff */
[----:B------:R3:W-:Y:S01]  /*4760*/  LDGSTS.E [R83+0x1000c], desc[UR18][R80.64], !P5 ;  /* 0x1000c00050537fae */ /* 0x0007e2000e921852 */
[----:B------:R-:W-:Y:S02]  /*4770*/  LEA R8, P5, R6, R24, 0x6 ;  /* 0x0000001806087211 */ /* 0x000fe400078a30ff */
[----:B-1----:R-:W-:Y:S01]  /*4780*/  LOP3.LUT R85, R94, 0x40, RZ, 0x3c, !PT ;  /* 0x000000405e557812 */ /* 0x002fe200078e3cff */
[----:B------:R1:W-:Y:S01]  /*4790*/  STL [R1+0x284], R78 ;  /* 0x0002844e01007387 */ /* 0x0003e20000100800 */
[----:B------:R-:W-:-:S02]  /*47a0*/  LOP3.LUT P3, RZ, R4, 0x1, RZ, 0xc0, !PT ;  /* 0x0000000104ff7812 */ /* 0x000fc4000786c0ff */
[--C-:B------:R-:W-:Y:S01]  /*47b0*/  SHF.R.U32.HI R4, RZ, 0xc, R82.reuse ;  /* 0x0000000cff047819 */ /* 0x100fe20000011652 */
[----:B------:R4:W-:Y:S01]  /*47c0*/  STL [R1+0x280], R87 ;  /* 0x0002805701007387 */ /* 0x0009e20000100800 */
[-C--:B--2---:R-:W-:Y:S02]  /*47d0*/  IADD3 R32, P6, R9, R24.reuse, RZ ;  /* 0x0000001809207210 */ /* 0x084fe40007fde0ff */
[-C--:B------:R-:W-:Y:S01]  /*47e0*/  LEA.HI.X.SX32 R9, R78, R25.reuse, 0x2, P5 ;  /* 0x000000194e097211 */ /* 0x080fe200028f16ff */
[----:B------:R2:W-:Y:S01]  /*47f0*/  STL [R1+0x354], R85 ;  /* 0x0003545501007387 */ /* 0x0005e20000100800 */
[----:B---3--:R-:W-:Y:S01]  /*4800*/  SHF.R.U32.HI R80, RZ, 0xb, R82 ;  /* 0x0000000bff507819 */ /* 0x008fe20000011652 */
[C---:B------:R-:W-:Y:S01]  /*4810*/  IMAD R81, R6.reuse, 0x4c, RZ ;  /* 0x0000004c06517824 */ /* 0x040fe200078e02ff */
[----:B-1----:R-:W-:Y:S01]  /*4820*/  IADD3 R78, P5, R79, R24, RZ ;  /* 0x000000184f4e7210 */ /* 0x002fe20007fbe0ff */
[----:B------:R-:W-:Y:S01]  /*4830*/  IMAD R83, R6, 0x50, RZ ;  /* 0x0000005006537824 */ /* 0x000fe200078e02ff */
[-C--:B------:R-:W-:Y:S01]  /*4840*/  LEA.HI.X.SX32 R33, R87, R25.reuse, 0x2, P6 ;  /* 0x0000001957217211 */ /* 0x080fe200030f16ff */
[----:B------:R1:W-:Y:S01]  /*4850*/  STL [R1+0x27c], R86 ;  /* 0x00027c5601007387 */ /* 0x0003e20000100800 */
[----:B------:R-:W-:Y:S01]  /*4860*/  LEA.HI.X.SX32 R79, R86, R25, 0x2, P5 ;  /* 0x00000019564f7211 */ /* 0x000fe200028f16ff */
[----:B----4-:R-:W-:Y:S01]  /*4870*/  IMAD R87, R6, 0x58, RZ ;  /* 0x0000005806577824 */ /* 0x010fe200078e02ff */
[----:B------:R-:W-:Y:S01]  /*4880*/  LOP3.LUT P5, RZ, R80, 0x1, RZ, 0xc0, !PT ;  /* 0x0000000150ff7812 */ /* 0x000fe200078ac0ff */
[----:B--2---:R-:W-:Y:S01]  /*4890*/  VIADD R85, R85, UR7 ;  /* 0x0000000755557c36 */ /* 0x004fe20008000000 */
[----:B------:R-:W-:-:S04]  /*48a0*/  LOP3.LUT R84, R94, 0x50, RZ, 0x3c, !PT ;  /* 0x000000505e547812 */ /* 0x000fc800078e3cff */
[----:B------:R2:W-:Y:S01]  /*48b0*/  LDGSTS.E [R85+0x10000], desc[UR18][R8.64], P4 ;  /* 0x1000000008557fae */ /* 0x0005e2000a121852 */
[----:B------:R-:W-:Y:S01]  /*48c0*/  LOP3.LUT P4, RZ, R4, 0x1, RZ, 0xc0, !PT ;  /* 0x0000000104ff7812 */ /* 0x000fe2000788c0ff */
[----:B-1----:R-:W-:Y:S01]  /*48d0*/  IMAD R86, R6, 0x13, RZ ;  /* 0x0000001306567824 */ /* 0x002fe200078e02ff */
[----:B------:R-:W-:Y:S01]  /*48e0*/  SHF.R.U32.HI R4, RZ, 0xa, R82 ;  /* 0x0000000aff047819 */ /* 0x000fe20000011652 */
[----:B------:R1:W-:Y:S01]  /*48f0*/  LDGSTS.E [R85+0x10004], desc[UR18][R32.64], P2 ;  /* 0x1000400020557fae */ /* 0x0003e20009121852 */
[----:B------:R-:W-:-:S03]  /*4900*/  IADD3 R80, P2, R81, R24, RZ ;  /* 0x0000001851507210 */ /* 0x000fc60007f5e0ff */
[----:B------:R3:W-:Y:S01]  /*4910*/  LDGSTS.E [R85+0x10008], desc[UR18][R78.64], P3 ;  /* 0x100080004e557fae */ /* 0x0007e20009921852 */
[-C--:B------:R-:W-:Y:S02]  /*4920*/  LEA.HI.X.SX32 R81, R86, R25.reuse, 0x2, P2 ;  /* 0x0000001956517211 */ /* 0x080fe400010f16ff */
[----:B------:R-:W-:Y:S01]  /*4930*/  LOP3.LUT P3, RZ, R4, 0x1, RZ, 0xc0, !PT ;  /* 0x0000000104ff7812 */ /* 0x000fe2000786c0ff */
[----:B------:R4:W-:Y:S01]  /*4940*/  STL [R1+0x278], R86 ;  /* 0x0002785601007387 */ /* 0x0009e20000100800 */
[-C--:B--2---:R-:W-:Y:S02]  /*4950*/  IADD3 R8, P6, R83, R24.reuse, RZ ;  /* 0x0000001853087210 */ /* 0x084fe40007fde0ff */
[--C-:B------:R-:W-:Y:S01]  /*4960*/  SHF.R.U32.HI R83, RZ, 0x9, R82.reuse ;  /* 0x00000009ff537819 */ /* 0x100fe20000011652 */
[----:B-1----:R-:W-:Y:S01]  /*4970*/  IMAD R33, R6, 0x54, RZ ;  /* 0x0000005406217824 */ /* 0x002fe200078e02ff */
[----:B------:R-:W-:Y:S01]  /*4980*/  LEA.HI.X.SX32 R9, R97, R25, 0x2, P6 ;  /* 0x0000001961097211 */ /* 0x000fe200030f16ff */
[----:B------:R1:W-:Y:S01]  /*4990*/  LDGSTS.E [R85+0x1000c], desc[UR18][R80.64], P4 ;  /* 0x1000c00050557fae */ /* 0x0003e2000a121852 */
[----:B------:R-:W-:Y:S01]  /*49a0*/  LOP3.LUT P2, RZ, R83, 0x1, RZ, 0xc0, !PT ;  /* 0x0000000153ff7812 */ /* 0x000fe2000784c0ff */
[----:B------:R-:W-:Y:S01]  /*49b0*/  VIADD R83, R84, UR7 ;  /* 0x0000000754537c36 */ /* 0x000fe20008000000 */
[----:B------:R-:W-:Y:S01]  /*49c0*/  IADD3 R32, P4, R33, R24, RZ ;  /* 0x0000001821207210 */ /* 0x000fe20007f9e0ff */
[----:B----4-:R-:W-:Y:S01]  /*49d0*/  IMAD R86, R6, 0x15, RZ ;  /* 0x0000001506567824 */ /* 0x010fe200078e02ff */
[----:B------:R2:W-:Y:S01]  /*49e0*/  STL [R1+0x350], R84 ;  /* 0x0003505401007387 */ /* 0x0005e20000100800 */
[----:B---3--:R-:W-:-:S02]  /*49f0*/  SHF.R.U32.HI R79, RZ, 0x7, R82 ;  /* 0x00000007ff4f7819 */ /* 0x008fc40000011652 */
[--C-:B------:R-:W-:Y:S01]  /*4a00*/  SHF.R.U32.HI R4, RZ, 0x8, R82.reuse ;  /* 0x00000008ff047819 */ /* 0x100fe20000011652 */
[----:B------:R3:W-:Y:S01]  /*4a10*/  LDGSTS.E [R83+0x10000], desc[UR18][R8.64], P5 ;  /* 0x1000000008537fae */ /* 0x0007e2000a921852 */
[----:B------:R-:W-:Y:S01]  /*4a20*/  IADD3 R78, P5, R87, R24, RZ ;  /* 0x00000018574e7210 */ /* 0x000fe20007fbe0ff */
[----:B------:R-:W-:Y:S01]  /*4a30*/  IMAD R87, R6, 0x6c, RZ ;  /* 0x0000006c06577824 */ /* 0x000fe200078e02ff */
[----:B------:R-:W-:Y:S01]  /*4a40*/  LEA.HI.X.SX32 R33, R86, R25, 0x2, P4 ;  /* 0x0000001956217211 */ /* 0x000fe200020f16ff */
[C---:B-1----:R-:W-:Y:S01]  /*4a50*/  IMAD R85, R6.reuse, 0x17, RZ ;  /* 0x0000001706557824 */ /* 0x042fe200078e02ff */
[----:B------:R-:W-:Y:S01]  /*4a60*/  LOP3.LUT P4, RZ, R79, 0x1, RZ, 0xc0, !PT ;  /* 0x000000014fff7812 */ /* 0x000fe2000788c0ff */
[----:B--2---:R-:W-:Y:S01]  /*4a70*/  IMAD R84, R6, 0x16, RZ ;  /* 0x0000001606547824 */ /* 0x004fe200078e02ff */
[----:B------:R-:W-:Y:S01]  /*4a80*/  LOP3.LUT P6, RZ, R4, 0x1, RZ, 0xc0, !PT ;  /* 0x0000000104ff7812 */ /* 0x000fe200078cc0ff */
[----:B------:R1:W-:Y:S01]  /*4a90*/  LDGSTS.E [R83+0x10004], desc[UR18][R32.64], P3 ;  /* 0x1000400020537fae */ /* 0x0003e20009921852 */
[----:B------:R-:W-:Y:S01]  /*4aa0*/  IMAD R81, R6, 0x60, RZ ;  /* 0x0000006006517824 */ /* 0x000fe200078e02ff */
[----:B------:R-:W-:-:S02]  /*4ab0*/  SHF.R.U32.HI R4, RZ, 0x6, R82 ;  /* 0x00000006ff047819 */ /* 0x000fc40000011652 */
[-C--:B------:R-:W-:Y:S01]  /*4ac0*/  LEA.HI.X.SX32 R79, R84, R25.reuse, 0x2, P5 ;  /* 0x00000019544f7211 */ /* 0x080fe200028f16ff */
[----:B---3--:R-:W-:Y:S01]  /*4ad0*/  IMAD R9, R6, 0x5c, RZ ;  /* 0x0000005c06097824 */ /* 0x008fe200078e02ff */
[-C--:B------:R-:W-:Y:S01]  /*4ae0*/  IADD3 R80, P5, R81, R24.reuse, RZ ;  /* 0x0000001851507210 */ /* 0x080fe20007fbe0ff */
[----:B------:R2:W-:Y:S01]  /*4af0*/  STL [R1+0x274], R86 ;  /* 0x0002745601007387 */ /* 0x0005e20000100800 */
[----:B------:R-:W-:Y:S02]  /*4b00*/  LOP3.LUT P3, RZ, R4, 0x1, RZ, 0xc0, !PT ;  /* 0x0000000104ff7812 */ /* 0x000fe4000786c0ff */
[----:B------:R-:W-:Y:S01]  /*4b10*/  SHF.R.U32.HI R4, RZ, 0x5, R82 ;  /* 0x00000005ff047819 */ /* 0x000fe20000011652 */
[----:B------:R3:W-:Y:S01]  /*4b20*/  LDGSTS.E [R83+0x10008], desc[UR18][R78.64], P2 ;  /* 0x100080004e537fae */ /* 0x0007e20009121852 */
[----:B------:R-:W-:Y:S01]  /*4b30*/  IADD3 R8, P2, R9, R24, RZ ;  /* 0x0000001809087210 */ /* 0x000fe20007f5e0ff */
[----:B-1----:R-:W-:Y:S01]  /*4b40*/  IMAD R33, R6, 0x68, RZ ;  /* 0x0000006806217824 */ /* 0x002fe200078e02ff */
[----:B------:R-:W-:Y:S01]  /*4b50*/  LOP3.LUT R32, R94, 0x60, RZ, 0x3c, !PT ;  /* 0x000000605e207812 */ /* 0x000fe200078e3cff */
[----:B------:R1:W-:Y:S01]  /*4b60*/  STL [R1+0x270], R84 ;  /* 0x0002705401007387 */ /* 0x0003e20000100800 */
[-C--:B------:R-:W-:Y:S01]  /*4b70*/  LEA.HI.X.SX32 R9, R85, R25.reuse, 0x2, P2 ;  /* 0x0000001955097211 */ /* 0x080fe200010f16ff */
[----:B--2---:R-:W-:Y:S01]  /*4b80*/  IMAD R86, R6, 0x1d, RZ ;  /* 0x0000001d06567824 */ /* 0x004fe200078e02ff */
[----:B------:R-:W-:Y:S01]  /*4b90*/  LEA.HI.X.SX32 R81, R95, R25, 0x2, P5 ;  /* 0x000000195f517211 */ /* 0x000fe200028f16ff */
[----:B------:R2:W-:Y:S01]  /*4ba0*/  STL [R1+0x26c], R85 ;  /* 0x00026c5501007387 */ /* 0x0005e20000100800 */
[----:B------:R-:W-:-:S02]  /*4bb0*/  LOP3.LUT P2, RZ, R4, 0x1, RZ, 0xc0, !PT ;  /* 0x0000000104ff7812 */ /* 0x000fc4000784c0ff */
[--C-:B------:R-:W-:Y:S01]  /*4bc0*/  SHF.R.U32.HI R4, RZ, 0x3, R82.reuse ;  /* 0x00000003ff047819 */ /* 0x100fe20000011652 */
[----:B---3--:R-:W-:Y:S01]  /*4bd0*/  IMAD R79, R6, 0x64, RZ ;  /* 0x00000064064f7824 */ /* 0x008fe200078e02ff */
[----:B------:R3:W-:Y:S01]  /*4be0*/  LDGSTS.E [R83+0x1000c], desc[UR18][R8.64], P6 ;  /* 0x1000c00008537fae */ /* 0x0007e2000b121852 */
[----:B-1----:R-:W-:-:S03]  /*4bf0*/  SHF.R.U32.HI R84, RZ, 0x4, R82 ;  /* 0x00000004ff547819 */ /* 0x002fc60000011652 */
[----:B------:R-:W-:Y:S01]  /*4c00*/  IADD3 R78, P6, R79, R24, RZ ;  /* 0x000000184f4e7210 */ /* 0x000fe20007fde0ff */
[----:B--2---:R-:W-:Y:S01]  /*4c10*/  VIADD R85, R32, UR7 ;  /* 0x0000000720557c36 */ /* 0x004fe20008000000 */
[----:B------:R1:W-:Y:S01]  /*4c20*/  STL [R1+0x34c], R32 ;  /* 0x00034c2001007387 */ /* 0x0003e20000100800 */
[----:B------:R-:W-:Y:S01]  /*4c30*/  LOP3.LUT P5, RZ, R84, 0x1, RZ, 0xc0, !PT ;  /* 0x0000000154ff7812 */ /* 0x000fe200078ac0ff */
[----:B------:R-:W-:Y:S02]  /*4c40*/  IMAD R84, R6, 0x1e, RZ ;  /* 0x0000001e06547824 */ /* 0x000fe400078e02ff */
[----:B------:R2:W-:Y:S01]  /*4c50*/  LDGSTS.E [R85+0x10000], desc[UR18][R80.64], P4 ;  /* 0x1000000050557fae */ /* 0x0005e2000a121852 */
[----:B------:R-:W-:Y:S01]  /*4c60*/  LOP3.LUT P4, RZ, R4, 0x1, RZ, 0xc0, !PT ;  /* 0x0000000104ff7812 */ /* 0x000fe2000788c0ff */
[C---:B---3--:R-:W-:Y:S01]  /*4c70*/  IMAD R8, R6.reuse, 0x19, RZ ;  /* 0x0000001906087824 */ /* 0x048fe200078e02ff */
[--C-:B------:R-:W-:Y:S02]  /*4c80*/  SHF.R.U32.HI R4, RZ, 0x2, R82.reuse ;  /* 0x00000002ff047819 */ /* 0x100fe40000011652 */
[----:B------:R-:W-:Y:S01]  /*4c90*/  SHF.R.U32.HI R82, RZ, 0x1, R82 ;  /* 0x00000001ff527819 */ /* 0x000fe20000011652 */
[----:B-1----:R-:W-:Y:S01]  /*4ca0*/  IMAD R32, R6, 0x1b, RZ ;  /* 0x0000001b06207824 */ /* 0x002fe200078e02ff */
[----:B------:R1:W-:Y:S01]  /*4cb0*/  STL [R1+0x268], R8 ;  /* 0x0002680801007387 */ /* 0x0003e20000100800 */
[----:B------:R-:W-:Y:S01]  /*4cc0*/  LEA.HI.X.SX32 R79, R8, R25, 0x2, P6 ;  /* 0x00000019084f7211 */ /* 0x000fe200030f16ff */
[----:B--2---:R-:W-:-:S04]  /*4cd0*/  IMAD R80, R6, 0x1a, RZ ;  /* 0x0000001a06507824 */ /* 0x004fc800078e02ff */
[----:B------:R2:W-:Y:S01]  /*4ce0*/  LDGSTS.E [R85+0x10004], desc[UR18][R78.64], P3 ;  /* 0x100040004e557fae */ /* 0x0005e20009921852 */
[----:B------:R-:W-:Y:S01]  /*4cf0*/  LOP3.LUT P3, RZ, R4, 0x1, RZ, 0xc0, !PT ;  /* 0x0000000104ff7812 */ /* 0x000fe2000786c0ff */
[----:B------:R-:W-:Y:S01]  /*4d00*/  IMAD R4, R93, R7, RZ ;  /* 0x000000075d047224 */ /* 0x000fe200078e02ff */
[----:B-1----:R-:W-:Y:S01]  /*4d10*/  IADD3 R8, P6, R33, R24, RZ ;  /* 0x0000001821087210 */ /* 0x002fe20007fde0ff */
[----:B------:R1:W-:Y:S01]  /*4d20*/  STL [R1+0x264], R80 ;  /* 0x0002645001007387 */ /* 0x0003e20000100800 */
[----:B------:R-:W-:Y:S02]  /*4d30*/  IMAD R33, R6, 0x7c, RZ ;  /* 0x0000007c06217824 */ /* 0x000fe400078e02ff */
[----:B------:R-:W-:Y:S01]  /*4d40*/  LEA.HI.X.SX32 R9, R80, R25, 0x2, P6 ;  /* 0x0000001950097211 */ /* 0x000fe200030f16ff */
[----:B------:R3:W-:Y:S01]  /*4d50*/  STL [R1+0x260], R32 ;  /* 0x0002602001007387 */ /* 0x0007e20000100800 */
[----:B--2---:R-:W-:-:S03]  /*4d60*/  IMAD R78, R6, 0x1f, RZ ;  /* 0x0000001f064e7824 */ /* 0x004fc600078e02ff */
[----:B------:R2:W-:Y:S01]  /*4d70*/  LDGSTS.E [R85+0x10008], desc[UR18][R8.64], P2 ;  /* 0x1000800008557fae */ /* 0x0005e20009121852 */
[----:B------:R-:W-:Y:S02]  /*4d80*/  LOP3.LUT P2, RZ, R82, 0x1, RZ, 0xc0, !PT ;  /* 0x0000000152ff7812 */ /* 0x000fe4000784c0ff */
[----:B-1----:R-:W-:Y:S01]  /*4d90*/  IADD3 R80, P6, R87, R24, RZ ;  /* 0x0000001857507210 */ /* 0x002fe20007fde0ff */
[----:B------:R-:W-:Y:S03]  /*4da0*/  STL [R1+0x250], R86 ;  /* 0x0002505601007387 */ /* 0x000fe60000100800 */
[----:B------:R-:W-:Y:S01]  /*4db0*/  LEA.HI.X.SX32 R81, R32, R25, 0x2, P6 ;  /* 0x0000001920517211 */ /* 0x000fe200030f16ff */
[----:B------:R1:W-:Y:S01]  /*4dc0*/  STL [R1+0x24c], R84 ;  /* 0x00024c5401007387 */ /* 0x0003e20000100800 */
[----:B---3--:R-:W-:Y:S01]  /*4dd0*/  LEA R32, P6, R4, UR4, 0x2 ;  /* 0x0000000404207c11 */ /* 0x008fe2000f8c10ff */
[----:B------:R-:W-:-:S02]  /*4de0*/  ULDC UR4, c[0x0][0x240] ;  /* 0x0000900000047ab9 */ /* 0x000fc40000000800 */
[----:B------:R3:W-:Y:S01]  /*4df0*/  LDGSTS.E [R85+0x1000c], desc[UR18][R80.64], P5 ;  /* 0x1000c00050557fae */ /* 0x0007e2000a921852 */
[----:B--2---:R-:W-:Y:S01]  /*4e00*/  IMAD R9, R26, UR4, RZ ;  /* 0x000000041a097c24 */ /* 0x004fe2000f8e02ff */
[-C--:B------:R-:W-:Y:S01]  /*4e10*/  IADD3 R26, P5, R103, R24.reuse, RZ ;  /* 0x00000018671a7210 */ /* 0x080fe20007fbe0ff */
[----:B------:R-:W-:Y:S01]  /*4e20*/  IMAD R105, R27, UR4, RZ ;  /* 0x000000041b697c24 */ /* 0x000fe2000f8e02ff */
[----:B------:R-:W-:Y:S01]  /*4e30*/  LEA.HI.X.SX32 R4, R4, UR5, 0x2, P6 ;  /* 0x0000000504047c11 */ /* 0x000fe2000b0f16ff */
[----:B------:R-:W-:Y:S01]  /*4e40*/  IMAD R103, R28, UR4, RZ ;  /* 0x000000041c677c24 */ /* 0x000fe2000f8e02ff */
[-C--:B------:R-:W-:Y:S01]  /*4e50*/  LEA.HI.X.SX32 R27, R96, R25.reuse, 0x2, P5 ;  /* 0x00000019601b7211 */ /* 0x080fe200028f16ff */
[----:B------:R-:W-:Y:S01]  /*4e60*/  IMAD R107, R29, UR4, RZ ;  /* 0x000000041d6b7c24 */ /* 0x000fe2000f8e02ff */
[-C--:B------:R-:W-:Y:S01]  /*4e70*/  IADD3 R28, P5, R109, R24.reuse, RZ ;  /* 0x000000186d1c7210 */ /* 0x080fe20007fbe0ff */
[----:B------:R-:W-:Y:S01]  /*4e80*/  IMAD R93, R30, UR4, RZ ;  /* 0x000000041e5d7c24 */ /* 0x000fe2000f8e02ff */
[----:B------:R-:W-:Y:S01]  /*4e90*/  STL [R1+0x248], R78 ;  /* 0x0002484e01007387 */ /* 0x000fe20000100800 */
[----:B------:R-:W-:Y:S01]  /*4ea0*/  IMAD R79, R58, UR4, RZ ;  /* 0x000000043a4f7c24 */ /* 0x000fe2000f8e02ff */
[-C--:B------:R-:W-:Y:S01]  /*4eb0*/  LEA.HI.X.SX32 R29, R86, R25.reuse, 0x2, P5 ;  /* 0x00000019561d7211 */ /* 0x080fe200028f16ff */
[----:B------:R-:W-:Y:S01]  /*4ec0*/  IMAD R87, R31, UR4, RZ ;  /* 0x000000041f577c24 */ /* 0x000fe2000f8e02ff */
[----:B------:R-:W-:Y:S01]  /*4ed0*/  IADD3 R30, P5, R115, R24, RZ ;  /* 0x00000018731e7210 */ /* 0x000fe20007fbe0ff */
[----:B------:R-:W-:Y:S01]  /*4ee0*/  IMAD R61, R61, UR4, RZ ;  /* 0x000000043d3d7c24 */ /* 0x000fe2000f8e02ff */
[----:B------:R-:W-:Y:S01]  /*4ef0*/  LOP3.LUT R58, R94, 0x70, RZ, 0x3c, !PT ;  /* 0x000000705e3a7812 */ /* 0x000fe200078e3cff */
[----:B------:R-:W-:Y:S01]  /*4f00*/  IMAD R121, R10, UR4, RZ ;  /* 0x000000040a797c24 */ /* 0x000fe2000f8e02ff */
[----:B------:R-:W-:Y:S01]  /*4f10*/  LEA.HI.X.SX32 R31, R84, R25, 0x2, P5 ;  /* 0x00000019541f7211 */ /* 0x000fe200028f16ff */
[----:B---3--:R-:W-:Y:S01]  /*4f20*/  IMAD R81, R72, UR4, RZ ;  /* 0x0000000448517c24 */ /* 0x008fe2000f8e02ff */
[-C--:B------:R-:W-:Y:S01]  /*4f30*/  LEA R8, P5, R9, R32.reuse, 0x2 ;  /* 0x0000002009087211 */ /* 0x080fe200078a10ff */
[----:B------:R-:W-:Y:S01]  /*4f40*/  IMAD R117, R12, UR4, RZ ;  /* 0x000000040c757c24 */ /* 0x000fe2000f8e02ff */
[----:B------:R-:W-:Y:S01]  /*4f50*/  LEA R10, P6, R79, R32, 0x2 ;  /* 0x000000204f0a7211 */ /* 0x000fe200078c10ff */
[----:B------:R-:W-:Y:S01]  /*4f60*/  IMAD R123, R11, UR4, RZ ;  /* 0x000000040b7b7c24 */ /* 0x000fe2000f8e02ff */
[----:B------:R-:W-:Y:S01]  /*4f70*/  LEA.HI.X.SX32 R9, R9, R4, 0x2, P5 ;  /* 0x0000000409097211 */ /* 0x000fe200028f16ff */
        /* <DEDUP_REMOVED lines=13> */
[----:B------:R-:W-:Y:S01]  /*5050*/  CS2R R80, SRZ ;  /* 0x0000000000507805 */ /* 0x000fe2000001ff00 */
[----:B------:R-:W-:Y:S01]  /*5060*/  IMAD R109, R18, UR4, RZ ;  /* 0x00000004126d7c24 */ /* 0x000fe2000f8e02ff */
[----:B------:R-:W-:Y:S01]  /*5070*/  LEA R18, P6, R59, R32, 0x2 ;  /* 0x000000203b127211 */ /* 0x000fe200078c10ff */
[----:B------:R-:W-:-:S02]  /*5080*/  IMAD R73, R73, UR4, RZ ;  /* 0x0000000449497c24 */ /* 0x000fc4000f8e02ff */
        /* <DEDUP_REMOVED lines=67> */
[----:B------:R-:W-:-:S02]  /*54c0*/  LEA R218, P5, R71, R32, 0x2 ;  /* 0x0000002047da7211 */ /* 0x000fc400078a10ff */
[----:B------:R-:W-:Y:S02]  /*54d0*/  CS2R R74, SRZ ;  /* 0x00000000004a7805 */ /* 0x000fe4000001ff00 */
[----:B------:R-:W-:Y:S02]  /*54e0*/  LEA.HI.X.SX32 R221, R101, R4, 0x2, P6 ;  /* 0x0000000465dd7211 */ /* 0x000fe400030f16ff */
[----:B------:R-:W-:Y:S02]  /*54f0*/  CS2R R82, SRZ ;  /* 0x0000000000527805 */ /* 0x000fe4000001ff00 */
[----:B------:R-:W-:Y:S02]  /*5500*/  LEA R216, P6, R77, R32, 0x2 ;  /* 0x000000204dd87211 */ /* 0x000fe400078c10ff */
[----:B-1----:R-:W-:Y:S02]  /*5510*/  CS2R R84, SRZ ;  /* 0x0000000000547805 */ /* 0x002fe4000001ff00 */
[----:B------:R-:W-:Y:S01]  /*5520*/  LEA.HI.X.SX32 R219, R71, R4, 0x2, P5 ;  /* 0x0000000447db7211 */ /* 0x000fe200028f16ff */
[----:B------:R-:W-:Y:S01]  /*5530*/  IMAD R71, R44, UR4, RZ ;  /* 0x000000042c477c24 */ /* 0x000fe2000f8e02ff */
[----:B------:R-:W-:-:S02]  /*5540*/  LEA R214, P5, R103, R32, 0x2 ;  /* 0x0000002067d67211 */ /* 0x000fc400078a10ff */
[----:B------:R-:W-:Y:S02]  /*5550*/  CS2R R86, SRZ ;  /* 0x0000000000567805 */ /* 0x000fe4000001ff00 */
[----:B------:R-:W-:Y:S02]  /*5560*/  LEA.HI.X.SX32 R217, R77, R4, 0x2, P6 ;  /* 0x000000044dd97211 */ /* 0x000fe400030f16ff */
[----:B------:R-:W-:Y:S02]  /*5570*/  CS2R R76, SRZ ;  /* 0x00000000004c7805 */ /* 0x000fe4000001ff00 */
[----:B------:R-:W-:Y:S02]  /*5580*/  LEA R212, P6, R105, R32, 0x2 ;  /* 0x0000002069d47211 */ /* 0x000fe400078c10ff */
[----:B------:R-:W-:Y:S02]  /*5590*/  CS2R R88, SRZ ;  /* 0x0000000000587805 */ /* 0x000fe4000001ff00 */
[----:B------:R-:W-:-:S02]  /*55a0*/  LEA.HI.X.SX32 R215, R103, R4, 0x2, P5 ;  /* 0x0000000467d77211 */ /* 0x000fc400028f16ff */
[----:B------:R-:W-:Y:S02]  /*55b0*/  CS2R R90, SRZ ;  /* 0x00000000005a7805 */ /* 0x000fe4000001ff00 */
[----:B------:R-:W-:Y:S02]  /*55c0*/  LEA R210, P5, R107, R32, 0x2 ;  /* 0x000000206bd27211 */ /* 0x000fe400078a10ff */
[----:B------:R-:W-:Y:S02]  /*55d0*/  CS2R R94, SRZ ;  /* 0x00000000005e7805 */ /* 0x000fe4000001ff00 */
[----:B------:R-:W-:Y:S02]  /*55e0*/  LEA.HI.X.SX32 R213, R105, R4, 0x2, P6 ;  /* 0x0000000469d57211 */ /* 0x000fe400030f16ff */
[----:B------:R-:W-:Y:S02]  /*55f0*/  CS2R R96, SRZ ;  /* 0x0000000000607805 */ /* 0x000fe4000001ff00 */
        /* <DEDUP_REMOVED lines=17> */
[----:B------:R-:W-:Y:S02]  /*5710*/  LEA.HI.X.SX32 R203, R115, R4, 0x2, P5 ;  /* 0x0000000473cb7211 */ /* 0x000fe400028f16ff */
[----:B------:R-:W-:-:S02]  /*5720*/  CS2R R114, SRZ ;  /* 0x0000000000727805 */ /* 0x000fc4000001ff00 */
[----:B------:R-:W-:Y:S02]  /*5730*/  LEA R198, P5, R119, R32, 0x2 ;  /* 0x0000002077c67211 */ /* 0x000fe400078a10ff */
        /* <DEDUP_REMOVED lines=13> */
[----:B------:R-:W-:Y:S02]  /*5810*/  LEA R188, P6, R59, R32, 0x2 ;  /* 0x000000203bbc7211 */ /* 0x000fe400078c10ff */
[----:B------:R-:W-:Y:S02]  /*5820*/  LEA.HI.X.SX32 R191, R61, R4, 0x2, P5 ;  /* 0x000000043dbf7211 */ /* 0x000fe400028f16ff */
[----:B------:R-:W-:Y:S02]  /*5830*/  CS2R R60, SRZ ;  /* 0x00000000003c7805 */ /* 0x000fe4000001ff00 */
[----:B------:R-:W-:-:S02]  /*5840*/  LEA R186, P5, R55, R32, 0x2 ;  /* 0x0000002037ba7211 */ /* 0x000fc400078a10ff */
[----:B------:R-:W-:Y:S01]  /*5850*/  LEA.HI.X.SX32 R189, R59, R4, 0x2, P6 ;  /* 0x000000043bbd7211 */ /* 0x000fe200030f16ff */
[----:B------:R-:W-:Y:S01]  /*5860*/  IMAD R59, R40, UR4, RZ ;  /* 0x00000004283b7c24 */ /* 0x000fe2000f8e02ff */
[----:B------:R-:W-:Y:S02]  /*5870*/  LEA R184, P6, R63, R32, 0x2 ;  /* 0x000000203fb87211 */ /* 0x000fe400078c10ff */
[----:B------:R-:W-:Y:S02]  /*5880*/  LEA.HI.X.SX32 R187, R55, R4, 0x2, P5 ;  /* 0x0000000437bb7211 */ /* 0x000fe400028f16ff */
[----:B------:R-:W-:Y:S02]  /*5890*/  CS2R R54, SRZ ;  /* 0x0000000000367805 */ /* 0x000fe4000001ff00 */
[----:B------:R-:W-:Y:S02]  /*58a0*/  LEA R182, P5, R53, R32, 0x2 ;  /* 0x0000002035b67211 */ /* 0x000fe400078a10ff */
[----:B------:R-:W-:-:S02]  /*58b0*/  LEA.HI.X.SX32 R185, R63, R4, 0x2, P6 ;  /* 0x000000043fb97211 */ /* 0x000fc400030f16ff */
[----:B------:R-:W-:Y:S02]  /*58c0*/  CS2R R62, SRZ ;  /* 0x00000000003e7805 */ /* 0x000fe4000001ff00 */
[----:B------:R-:W-:Y:S02]  /*58d0*/  LEA R180, P6, R65, R32, 0x2 ;  /* 0x0000002041b47211 */ /* 0x000fe400078c10ff */
[----:B------:R-:W-:Y:S01]  /*58e0*/  LEA.HI.X.SX32 R183, R53, R4, 0x2, P5 ;  /* 0x0000000435b77211 */ /* 0x000fe200028f16ff */
[----:B------:R-:W-:Y:S01]  /*58f0*/  IMAD R53, R38, UR4, RZ ;  /* 0x0000000426357c24 */ /* 0x000fe2000f8e02ff */
        /* <DEDUP_REMOVED lines=10> */
[----:B------:R-:W-:Y:S01]  /*59a0*/  LEA.HI.X.SX32 R175, R49, R4, 0x2, P5 ;  /* 0x0000000431af7211 */ /* 0x000fe200028f16ff */
[----:B------:R-:W-:Y:S01]  /*59b0*/  IMAD R49, R36, UR4, RZ ;  /* 0x0000000424317c24 */ /* 0x000fe2000f8e02ff */
[----:B------:R-:W-:Y:S02]  /*59c0*/  LEA R170, P5, R47, R32, 0x2 ;  /* 0x000000202faa7211 */ /* 0x000fe400078a10ff */
[----:B------:R-:W-:Y:S02]  /*59d0*/  LEA.HI.X.SX32 R173, R67, R4, 0x2, P6 ;  /* 0x0000000443ad7211 */ /* 0x000fe400030f16ff */
[----:B------:R-:W-:Y:S02]  /*59e0*/  CS2R R66, SRZ ;  /* 0x0000000000427805 */ /* 0x000fe4000001ff00 */
[----:B------:R-:W-:-:S02]  /*59f0*/  LEA R168, P6, R69, R32, 0x2 ;  /* 0x0000002045a87211 */ /* 0x000fc400078c10ff */
[----:B------:R-:W-:Y:S02]  /*5a00*/  LEA.HI.X.SX32 R171, R47, R4, 0x2, P5 ;  /* 0x000000042fab7211 */ /* 0x000fe400028f16ff */
[----:B------:R-:W-:Y:S02]  /*5a10*/  LEA R166, P5, R45, R32, 0x2 ;  /* 0x000000202da67211 */ /* 0x000fe400078a10ff */
[----:B------:R-:W-:Y:S02]  /*5a20*/  LEA.HI.X.SX32 R169, R69, R4, 0x2, P6 ;  /* 0x0000000445a97211 */ /* 0x000fe400030f16ff */
[----:B------:R-:W-:Y:S02]  /*5a30*/  CS2R R68, SRZ ;  /* 0x0000000000447805 */ /* 0x000fe4000001ff00 */
[----:B------:R-:W-:Y:S02]  /*5a40*/  LEA R164, P6, R71, R32, 0x2 ;  /* 0x0000002047a47211 */ /* 0x000fe400078c10ff */
[----:B------:R-:W-:Y:S01]  /*5a50*/  LEA.HI.X.SX32 R167, R45, R4, 0x2, P5 ;  /* 0x000000042da77211 */ /* 0x000fe200028f16ff */
[----:B------:R-:W-:Y:S01]  /*5a60*/  IMAD R45, R23, UR4, RZ ;  /* 0x00000004172d7c24 */ /* 0x000fe2000f8e02ff */
[----:B------:R-:W-:-:S02]  /*5a70*/  LEA R162, P5, R43, R32, 0x2 ;  /* 0x000000202ba27211 */ /* 0x000fc400078a10ff */
[----:B------:R-:W-:Y:S02]  /*5a80*/  LEA.HI.X.SX32 R165, R71, R4, 0x2, P6 ;  /* 0x0000000447a57211 */ /* 0x000fe400030f16ff */
[----:B------:R-:W-:Y:S02]  /*5a90*/  CS2R R70, SRZ ;  /* 0x0000000000467805 */ /* 0x000fe4000001ff00 */
[----:B------:R-:W-:Y:S02]  /*5aa0*/  LEA R160, P6, R73, R32, 0x2 ;  /* 0x0000002049a07211 */ /* 0x000fe400078c10ff */
[----:B------:R-:W-:Y:S01]  /*5ab0*/  LEA.HI.X.SX32 R163, R43, R4, 0x2, P5 ;  /* 0x000000042ba37211 */ /* 0x000fe200028f16ff */
[----:B------:R-:W-:Y:S01]  /*5ac0*/  IMAD R43, R22, UR4, RZ ;  /* 0x00000004162b7c24 */ /* 0x000fe2000f8e02ff */
        /* <DEDUP_REMOVED lines=8> */
[----:B------:R-:W-:-:S02]  /*5b50*/  LEA R152, P6, R53, R32, 0x2 ;  /* 0x0000002035987211 */ /* 0x000fc400078c10ff */
[----:B------:R-:W-:Y:S01]  /*5b60*/  LEA.HI.X.SX32 R155, R39, R4, 0x2, P5 ;  /* 0x00000004279b7211 */ /* 0x000fe200028f16ff */
[----:B------:R-:W-:Y:S01]  /*5b70*/  IMAD R39, R21, UR4, RZ ;  /* 0x0000000415277c24 */ /* 0x000fe2000f8e02ff */
        /* <DEDUP_REMOVED lines=11> */
[----:B------:R-:W-:Y:S01]  /*5c30*/  VIADD R35, R58, UR7 ;  /* 0x000000073a237c36 */ /* 0x000fe20008000000 */
[----:B------:R-:W-:Y:S02]  /*5c40*/  LEA R128, P5, R43, R32, 0x2 ;  /* 0x000000202b807211 */ /* 0x000fe400078a10ff */
[----:B------:R-:W-:Y:S01]  /*5c50*/  LEA.HI.X.SX32 R127, R45, R4, 0x2, P6 ;  /* 0x000000042d7f7211 */ /* 0x000fe200030f16ff */
[----:B------:R-:W-:Y:S01]  /*5c60*/  STL.64 [R1+0x230], R130 ;  /* 0x0002308201007387 */ /* 0x000fe20000100a00 */
[----:B------:R-:W-:-:S02]  /*5c70*/  LEA R124, P6, R41, R32, 0x2 ;  /* 0x00000020297c7211 */ /* 0x000fc400078c10ff */
[----:B------:R-:W-:Y:S01]  /*5c80*/  LEA.HI.X.SX32 R129, R43, R4, 0x2, P5 ;  /* 0x000000042b817211 */ /* 0x000fe200028f16ff */
[----:B------:R-:W-:Y:S01]  /*5c90*/  STL.64 [R1+0x2b8], R126 ;  /* 0x0002b87e01007387 */ /* 0x000fe20000100a00 */
[----:B------:R-:W-:Y:S02]  /*5ca0*/  LEA R46, P5, R39, R32, 0x2 ;  /* 0x00000020272e7211 */ /* 0x000fe400078a10ff */
[----:B------:R-:W-:Y:S02]  /*5cb0*/  CS2R R42, SRZ ;  /* 0x00000000002a7805 */ /* 0x000fe4000001ff00 */
[----:B------:R-:W-:Y:S01]  /*5cc0*/  LEA.HI.X.SX32 R125, R41, R4, 0x2, P6 ;  /* 0x00000004297d7211 */ /* 0x000fe200030f16ff */
[----:B------:R1:W-:Y:S01]  /*5cd0*/  STL [R1+0x344], R58 ;  /* 0x0003443a01007387 */ /* 0x0003e20000100800 */
[----:B------:R-:W-:Y:S02]  /*5ce0*/  LEA R44, P6, R37, R32, 0x2 ;  /* 0x00000020252c7211 */ /* 0x000fe400078c10ff */
[----:B------:R-:W-:-:S02]  /*5cf0*/  CS2R R40, SRZ ;  /* 0x0000000000287805 */ /* 0x000fc4000001ff00 */
[-C--:B------:R-:W-:Y:S01]  /*5d00*/  LEA.HI.X.SX32 R47, R39, R4.reuse, 0x2, P5 ;  /* 0x00000004272f7211 */ /* 0x080fe200028f16ff */
[----:B------:R2:W-:Y:S01]  /*5d10*/  STL.64 [R1+0x2c0], R128 ;  /* 0x0002c08001007387 */ /* 0x0005e20000100a00 */
[----:B------:R-:W-:Y:S02]  /*5d20*/  LEA.HI.X.SX32 R45, R37, R4, 0x2, P6 ;  /* 0x00000004252d7211 */ /* 0x000fe400030f16ff */
[----:B------:R-:W-:Y:S02]  /*5d30*/  CS2R R36, SRZ ;  /* 0x0000000000247805 */ /* 0x000fe4000001ff00 */
[----:B------:R-:W-:Y:S01]  /*5d40*/  IADD3 R24, P5, R33, R24, RZ ;  /* 0x0000001821187210 */ /* 0x000fe20007fbe0ff */
[----:B------:R-:W-:Y:S01]  /*5d50*/  STL.64 [R1+0x2c8], R124 ;  /* 0x0002c87c01007387 */ /* 0x000fe20000100a00 */
[C---:B------:R-:W-:Y:S01]  /*5d60*/  VIADD R33, R92.reuse, UR7 ;  /* 0x000000075c217c36 */ /* 0x040fe20008000000 */
[----:B------:R-:W-:Y:S02]  /*5d70*/  LOP3.LUT R4, R92, 0x40, RZ, 0x3c, !PT ;  /* 0x000000405c047812 */ /* 0x000fe400078e3cff */
[----:B------:R-:W-:Y:S01]  /*5d80*/  CS2R R38, SRZ ;  /* 0x0000000000267805 */ /* 0x000fe2000001ff00 */
[----:B------:R3:W-:Y:S01]  /*5d90*/  STL.64 [R1+0x2d0], R46 ;  /* 0x0002d02e01007387 */ /* 0x0007e20000100a00 */
[----:B------:R-:W-:-:S02]  /*5da0*/  LEA.HI.X.SX32 R25, R78, R25, 0x2, P5 ;  /* 0x000000194e197211 */ /* 0x000fc400028f16ff */
[----:B-1----:R-:W-:Y:S02]  /*5db0*/  CS2R R58, SRZ ;  /* 0x00000000003a7805 */ /* 0x002fe4000001ff00 */
[----:B------:R-:W-:Y:S01]  /*5dc0*/  CS2R R78, SRZ ;  /* 0x00000000004e7805 */ /* 0x000fe2000001ff00 */
[----:B------:R1:W-:Y:S01]  /*5dd0*/  STL.64 [R1+0x2d8], R44 ;  /* 0x0002d82c01007387 */ /* 0x0003e20000100a00 */
[----:B------:R-:W-:-:S03]  /*5de0*/  CS2R R92, SRZ ;  /* 0x00000000005c7805 */ /* 0x000fc6000001ff00 */
[----:B------:R4:W-:Y:S04]  /*5df0*/  STL [R1], RZ ;  /* 0x000000ff01007387 */ /* 0x0009e80000100800 */
[----:B------:R4:W-:Y:S04]  /*5e00*/  STL [R1+0x4], RZ ;  /* 0x000004ff01007387 */ /* 0x0009e80000100800 */
        /* <DEDUP_REMOVED lines=61> */
[----:B------:R5:W-:Y:S04]  /*61e0*/  LDGSTS.E [R35+0x10000], desc[UR18][R26.64], P4 ;  /* 0x100000001a237fae */ /* 0x000be8000a121852 */
[----:B------:R4:W-:Y:S04]  /*61f0*/  STL [R1+0xfc], RZ ;  /* 0x0000fcff01007387 */ /* 0x0009e80000100800 */
[----:B------:R2:W-:Y:S04]  /*6200*/  LDGSTS.E [R35+0x10004], desc[UR18][R28.64], P3 ;  /* 0x100040001c237fae */ /* 0x0005e80009921852 */
[----:B------:R4:W-:Y:S01]  /*6210*/  STL [R1+0x100], RZ ;  /* 0x000100ff01007387 */ /* 0x0009e20000100800 */
[----:B-----5:R-:W-:-:S03]  /*6220*/  CS2R R26, SRZ ;  /* 0x00000000001a7805 */ /* 0x020fc6000001ff00 */
[----:B------:R5:W-:Y:S04]  /*6230*/  LDGSTS.E [R35+0x10008], desc[UR18][R30.64], P2 ;  /* 0x100080001e237fae */ /* 0x000be80009121852 */
[----:B------:R4:W-:Y:S01]  /*6240*/  STL [R1+0x104], RZ ;  /* 0x000104ff01007387 */ /* 0x0009e20000100800 */
[----:B--2---:R-:W-:-:S03]  /*6250*/  CS2R R28, SRZ ;  /* 0x00000000001c7805 */ /* 0x004fc6000001ff00 */
[----:B------:R2:W-:Y:S04]  /*6260*/  LDGSTS.E [R35+0x1000c], desc[UR18][R24.64], !P1 ;  /* 0x1000c00018237fae */ /* 0x0005e8000c921852 */
[----:B------:R4:W-:Y:S01]  /*6270*/  STL [R1+0x108], RZ ;  /* 0x000108ff01007387 */ /* 0x0009e20000100800 */
[----:B-----5:R-:W-:-:S03]  /*6280*/  CS2R R30, SRZ ;  /* 0x00000000001e7805 */ /* 0x020fc6000001ff00 */
[----:B------:R-:W0:Y:S04]  /*6290*/  LDGDEPBAR ;  /* 0x00000000000079af */ /* 0x000e280000000000 */
[----:B------:R4:W-:Y:S01]  /*62a0*/  STL [R1+0x10c], RZ ;  /* 0x00010cff01007387 */ /* 0x0009e20000100800 */
[----:B--2---:R-:W-:Y:S01]  /*62b0*/  VIADD R25, R4, UR7 ;  /* 0x0000000704197c36 */ /* 0x004fe20008000000 */
[----:B------:R-:W-:Y:S02]  /*62c0*/  CS2R R34, SRZ ;  /* 0x0000000000227805 */ /* 0x000fe4000001ff00 */
[----:B------:R-:W-:Y:S04]  /*62d0*/  LDGSTS.E [R33], desc[UR18][R8.64], P0 ;  /* 0x0000000008217fae */ /* 0x000fe80008121852 */
[----:B------:R4:W-:Y:S04]  /*62e0*/  STL [R1+0x110], RZ ;  /* 0x000110ff01007387 */ /* 0x0009e80000100800 */
[----:B------:R-:W-:Y:S04]  /*62f0*/  LDGSTS.E [R33+0x400], desc[UR18][R12.64], P0 ;  /* 0x004000000c217fae */ /* 0x000fe80008121852 */
        /* <DEDUP_REMOVED lines=55> */
[----:B------:R2:W-:Y:S04]  /*6670*/  LDGSTS.E [R33+0x7400], desc[UR18][R130.64], P0 ;  /* 0x0740000082217fae */ /* 0x0005e80008121852 */
[----:B------:R4:W-:Y:S04]  /*6680*/  STL [R1+0x184], RZ ;  /* 0x000184ff01007387 */ /* 0x0009e80000100800 */
[----:B------:R5:W-:Y:S04]  /*6690*/  LDGSTS.E [R33+0x7800], desc[UR18][R128.64], P0 ;  /* 0x0780000080217fae */ /* 0x000be80008121852 */
[----:B------:R4:W-:Y:S01]  /*66a0*/  STL [R1+0x188], RZ ;  /* 0x000188ff01007387 */ /* 0x0009e20000100800 */
[----:B--2---:R-:W-:-:S03]  /*66b0*/  CS2R R130, SRZ ;  /* 0x0000000000827805 */ /* 0x004fc6000001ff00 */
[----:B------:R2:W-:Y:S04]  /*66c0*/  LDGSTS.E [R33+0x7c00], desc[UR18][R46.64], P0 ;  /* 0x07c000002e217fae */ /* 0x0005e80008121852 */
[----:B------:R4:W-:Y:S01]  /*66d0*/  STL [R1+0x18c], RZ ;  /* 0x00018cff01007387 */ /* 0x0009e20000100800 */
[----:B-----5:R-:W-:-:S03]  /*66e0*/  CS2R R128, SRZ ;  /* 0x0000000000807805 */ /* 0x020fc6000001ff00 */
[----:B------:R-:W-:Y:S04]  /*66f0*/  LDGSTS.E [R25+0x200], desc[UR18][R10.64], P0 ;  /* 0x002000000a197fae */ /* 0x000fe80008121852 */
[----:B------:R4:W-:Y:S01]  /*6700*/  STL [R1+0x190], RZ ;  /* 0x000190ff01007387 */ /* 0x0009e20000100800 */
[----:B--2---:R-:W-:Y:S02]  /*6710*/  CS2R R32, SRZ ;  /* 0x0000000000207805 */ /* 0x004fe4000001ff00 */
[----:B---3--:R-:W-:Y:S01]  /*6720*/  CS2R R46, SRZ ;  /* 0x00000000002e7805 */ /* 0x008fe2000001ff00 */
        /* <DEDUP_REMOVED lines=55> */
[----:B------:R2:W-:Y:S04]  /*6aa0*/  LDGSTS.E [R25+0x7600], desc[UR18][R126.64], P0 ;  /* 0x076000007e197fae */ /* 0x0005e80008121852 */
[----:B------:R3:W-:Y:S04]  /*6ab0*/  LDGSTS.E [R25+0x7a00], desc[UR18][R124.64], P0 ;  /* 0x07a000007c197fae */ /* 0x0007e80008121852 */
[----:B------:R5:W-:Y:S01]  /*6ac0*/  LDGSTS.E [R25+0x7e00], desc[UR18][R44.64], P0 ;  /* 0x07e000002c197fae */ /* 0x000be20008121852 */
[----:B------:R-:W-:-:S03]  /*6ad0*/  ISETP.GE.AND P0, PT, R0, 0x20, PT ;  /* 0x000000200000780c */ /* 0x000fc60003f06270 */
[----:B------:R-:W0:Y:S01]  /*6ae0*/  LDGDEPBAR ;  /* 0x00000000000079af */ /* 0x000e220000000000 */
[----:B--2---:R-:W-:Y:S02]  /*6af0*/  CS2R R126, SRZ ;  /* 0x00000000007e7805 */ /* 0x004fe4000001ff00 */
[----:B---3--:R-:W-:Y:S02]  /*6b00*/  CS2R R124, SRZ ;  /* 0x00000000007c7805 */ /* 0x008fe4000001ff00 */
[----:B-----5:R-:W-:Y:S02]  /*6b10*/  CS2R R24, SRZ ;  /* 0x0000000000187805 */ /* 0x020fe4000001ff00 */
[----:B-1----:R-:W-:-:S03]  /*6b20*/  CS2R R44, SRZ ;  /* 0x00000000002c7805 */ /* 0x002fc6000001ff00 */
[----:B----4-:R-:W-:Y:S05]  /*6b30*/  @!P0 BRA `(.L_x_0) ;  /* 0x0000004c00288947 */ /* 0x010fea0003800000 */
[----:B------:R-:W-:Y:S01]  /*6b40*/  SHF.R.S32.HI R4, RZ, 0x1f, R3 ;  /* 0x0000001fff047819 */ /* 0x000fe20000011403 */
[----:B------:R-:W-:Y:S01]  /*6b50*/  IMAD.SHL.U32 R24, R6, 0x20, RZ ;  /* 0x0000002006187824 */ /* 0x000fe200078e00ff */
[----:B------:R-:W-:Y:S01]  /*6b60*/  SHF.R.S32.HI R123, RZ, 0x1f, R0 ;  /* 0x0000001fff7b7819 */ /* 0x000fe20000011400 */
[----:B------:R-:W-:Y:S01]  /*6b70*/  STL [R1+0x364], R5 ;  /* 0x0003640501007387 */ /* 0x000fe20000100800 */
[----:B------:R-:W-:Y:S02]  /*6b80*/  SHF.L.U64.HI R3, R3, 0x2, R4 ;  /* 0x0000000203037819 */ /* 0x000fe40000010204 */
[----:B------:R-:W-:Y:S01]  /*6b90*/  SHF.R.S32.HI R25, RZ, 0x1f, R6 ;  /* 0x0000001fff197819 */ /* 0x000fe20000011406 */
[----:B------:R-:W-:Y:S01]  /*6ba0*/  STL [R1+0x330], R24 ;  /* 0x0003301801007387 */ /* 0x000fe20000100800 */
[----:B------:R-:W-:Y:S01]  /*6bb0*/  LEA.HI R123, R123, R0, RZ, 0x5 ;  /* 0x000000007b7b7211 */ /* 0x000fe200078f28ff */
[----:B------:R-:W-:Y:S01]  /*6bc0*/  IMAD.WIDE R2, R24, 0x4, R2 ;  /* 0x0000000418027825 */ /* 0x000fe200078e0202 */
[----:B------:R-:W-:-:S02]  /*6bd0*/  SHF.L.U64.HI R0, R6, 0x2, R25 ;  /* 0x0000000206007819 */ /* 0x000fc40000010219 */
[----:B------:R-:W-:-:S04]  /*6be0*/  IADD3 R4, P0, R2, UR8, RZ ;  /* 0x0000000802047c10 */ /* 0x000fc8000ff1e0ff */
[----:B------:R-:W-:Y:S01]  /*6bf0*/  IADD3.X R3, R3, UR9, RZ, P0, !PT ;  /* 0x0000000903037c10 */ /* 0x000fe200087fe4ff */
[----:B------:R-:W-:Y:S04]  /*6c00*/  STL [R1+0x368], R4 ;  /* 0x0003680401007387 */ /* 0x000fe80000100800 */
[----:B------:R-:W-:Y:S04]  /*6c10*/  STL [R1+0x370], R123 ;  /* 0x0003707b01007387 */ /* 0x000fe80000100800 */
[----:B------:R-:W-:Y:S04]  /*6c20*/  STL [R1+0x36c], R3 ;  /* 0x00036c0301007387 */ /* 0x000fe80000100800 */
[----:B------:R1:W-:Y:S02]  /*6c30*/  STL [R1+0x334], R0 ;  /* 0x0003340001007387 */ /* 0x0003e40000100800 */
[----:B-1----:R-:W-:-:S05]  /*6c40*/  IMAD.SHL.U32 R0, R7, 0x20, RZ ;  /* 0x0000002007007824 */ /* 0x002fca00078e00ff */
[----:B------:R-:W-:Y:S04]  /*6c50*/  STL [R1+0x374], R0 ;  /* 0x0003740001007387 */ /* 0x000fe80000100800 */
[----:B------:R-:W-:Y:S04]  /*6c60*/  STL.64 [R1+0x228], R8 ;  /* 0x0002280801007387 */ /* 0x000fe80000100a00 */
[----:B------:R-:W-:Y:S04]  /*6c70*/  STL.64 [R1+0x220], R10 ;  /* 0x0002200a01007387 */ /* 0x000fe80000100a00 */
[----:B------:R-:W-:Y:S04]  /*6c80*/  STL.64 [R1+0x218], R12 ;  /* 0x0002180c01007387 */ /* 0x000fe80000100a00 */
[----:B------:R-:W-:Y:S04]  /*6c90*/  STL.64 [R1+0x210], R14 ;  /* 0x0002100e01007387 */ /* 0x000fe80000100a00 */
[----:B------:R-:W-:Y:S04]  /*6ca0*/  STL.64 [R1+0x208], R16 ;  /* 0x0002081001007387 */ /* 0x000fe80000100a00 */
[----:B------:R1:W-:Y:S04]  /*6cb0*/  STL.64 [R1+0x200], R18 ;  /* 0x0002001201007387 */ /* 0x0003e80000100a00 */
[----:B------:R-:W-:Y:S04]  /*6cc0*/  STL [R1+0x37c], R250 ;  /* 0x00037cfa01007387 */ /* 0x000fe80000100800 */
        /* <DEDUP_REMOVED lines=21> */
[----:B------:R2:W-:Y:S04]  /*6e20*/  STL [R1+0x3d4], R228 ;  /* 0x0003d4e401007387 */ /* 0x0005e80000100800 */
[----:B------:R3:W-:Y:S04]  /*6e30*/  STL [R1+0x3d0], R229 ;  /* 0x0003d0e501007387 */ /* 0x0007e80000100800 */
[----:B-1----:R1:W5:Y:S04]  /*6e40*/  LDL.LU.64 R18, [R1+0x230] ;  /* 0x0002300001127983 */ /* 0x0023680000300a00 */
[----:B------:R1:W5:Y:S04]  /*6e50*/  LDL.LU.64 R16, [R1+0x2b8] ;  /* 0x0002b80001107983 */ /* 0x0003680000300a00 */
[----:B------:R1:W5:Y:S04]  /*6e60*/  LDL.LU.64 R14, [R1+0x2c0] ;  /* 0x0002c000010e7983 */ /* 0x0003680000300a00 */
[----:B------:R1:W5:Y:S04]  /*6e70*/  LDL.LU.64 R12, [R1+0x2c8] ;  /* 0x0002c800010c7983 */ /* 0x0003680000300a00 */
[----:B------:R1:W5:Y:S04]  /*6e80*/  LDL.LU.64 R10, [R1+0x2d0] ;  /* 0x0002d000010a7983 */ /* 0x0003680000300a00 */
[----:B------:R1:W5:Y:S04]  /*6e90*/  LDL.LU.64 R8, [R1+0x2d8] ;  /* 0x0002d80001087983 */ /* 0x0003680000300a00 */
[----:B--2---:R-:W2:Y:S04]  /*6ea0*/  LDL R228, [R1+0x248] ;  /* 0x0002480001e47983 */ /* 0x004ea80000100800 */
[----:B---3--:R-:W3:Y:S04]  /*6eb0*/  LDL R229, [R1+0x24c] ;  /* 0x00024c0001e57983 */ /* 0x008ee80000100800 */
[----:B------:R-:W4:Y:S04]  /*6ec0*/  LDL R230, [R1+0x250] ;  /* 0x0002500001e67983 */ /* 0x000f280000100800 */
        /* <DEDUP_REMOVED lines=22> */
[----:B------:R-:W4:Y:S01]  /*7030*/  LDL R123, [R1+0x2a8] ;  /* 0x0002a800017b7983 */ /* 0x000f220000100800 */
[----:B------:R-:W-:-:S03]  /*7040*/  IMAD.MOV.U32 R2, RZ, RZ, R252 ;  /* 0x000000ffff027224 */ /* 0x000fc600078e00fc */
[----:B------:R-:W4:Y:S04]  /*7050*/  LDL R3, [R1+0x2ac] ;  /* 0x0002ac0001037983 */ /* 0x000f280000100800 */
[----:B------:R-:W4:Y:S04]  /*7060*/  LDL R4, [R1+0x23c] ;  /* 0x00023c0001047983 */ /* 0x000f280000100800 */
[----:B------:R-:W4:Y:S04]  /*7070*/  LDL R5, [R1+0x2b0] ;  /* 0x0002b00001057983 */ /* 0x000f280000100800 */
[----:B------:R-:W4:Y:S01]  /*7080*/  LDL R252, [R1+0x2b4] ;  /* 0x0002b40001fc7983 */ /* 0x000f220000100800 */
[----:B------:R-:W-:-:S02]  /*7090*/  CS2R R24, SRZ ;  /* 0x0000000000187805 */ /* 0x000fc4000001ff00 */
[----:B------:R-:W-:Y:S02]  /*70a0*/  CS2R R26, SRZ ;  /* 0x00000000001a7805 */ /* 0x000fe4000001ff00 */
[----:B------:R-:W-:Y:S01]  /*70b0*/  CS2R R28, SRZ ;  /* 0x00000000001c7805 */ /* 0x000fe2000001ff00 */
[----:B------:R-:W-:Y:S01]  /*70c0*/  STL [R1+0x238], RZ ;  /* 0x000238ff01007387 */ /* 0x000fe20000100800 */
[----:B------:R-:W-:Y:S02]  /*70d0*/  CS2R R30, SRZ ;  /* 0x00000000001e7805 */ /* 0x000fe4000001ff00 */
[----:B------:R-:W-:Y:S02]  /*70e0*/  CS2R R32, SRZ ;  /* 0x0000000000207805 */ /* 0x000fe4000001ff00 */
[----:B------:R-:W-:Y:S01]  /*70f0*/  CS2R R34, SRZ ;  /* 0x0000000000227805 */ /* 0x000fe2000001ff00 */
[----:B------:R-:W-:Y:S01]  /*7100*/  STL [R1], RZ ;  /* 0x000000ff01007387 */ /* 0x000fe20000100800 */
[----:B------:R-:W-:-:S02]  /*7110*/  CS2R R36, SRZ ;  /* 0x0000000000247805 */ /* 0x000fc4000001ff00 */
[----:B------:R-:W-:Y:S02]  /*7120*/  CS2R R38, SRZ ;  /* 0x0000000000267805 */ /* 0x000fe4000001ff00 */
[----:B------:R-:W-:Y:S01]  /*7130*/  CS2R R40, SRZ ;  /* 0x0000000000287805 */ /* 0x000fe2000001ff00 */
[----:B------:R-:W-:Y:S01]  /*7140*/  STL [R1+0x4], RZ ;  /* 0x000004ff01007387 */ /* 0x000fe20000100800 */
[----:B------:R-:W-:Y:S02]  /*7150*/  CS2R R42, SRZ ;  /* 0x00000000002a7805 */ /* 0x000fe4000001ff00 */
[----:B------:R-:W-:Y:S02]  /*7160*/  CS2R R44, SRZ ;  /* 0x00000000002c7805 */ /* 0x000fe4000001ff00 */
[----:B------:R-:W-:Y:S01]  /*7170*/  CS2R R46, SRZ ;  /* 0x00000000002e7805 */ /* 0x000fe2000001ff00 */
[----:B------:R-:W-:Y:S01]  /*7180*/  STL [R1+0x8], RZ ;  /* 0x000008ff01007387 */ /* 0x000fe20000100800 */
        /* <DEDUP_REMOVED lines=48> */
[----:B------:R-:W-:Y:S01]  /*7490*/  CS2R R120, SRZ ;  /* 0x0000000000787805 */ /* 0x000fe2000001ff00 */
[----:B------:R-:W-:-:S02]  /*74a0*/  UMOV UR16, 0xffffffff ;  /* 0xffffffff00107882 */ /* 0x000fc40000000000 */
[----:B------:R-:W-:Y:S04]  /*74b0*/  STL [R1+0x3c], RZ ;  /* 0x00003cff01007387 */ /* 0x000fe80000100800 */
        /* <DEDUP_REMOVED lines=28> */
[----:B------:R-:W-:Y:S01]  /*7680*/  STL [R1+0xb0], RZ ;  /* 0x0000b0ff01007387 */ /* 0x000fe20000100800 */
[----:B--2---:R-:W-:-:S03]  /*7690*/  SHF.R.S32.HI R6, RZ, 0x1f, R228 ;  /* 0x0000001fff067819 */ /* 0x004fc600000114e4 */
[----:B------:R-:W-:Y:S01]  /*76a0*/  STL [R1+0xb4], RZ ;  /* 0x0000b4ff01007387 */ /* 0x000fe20000100800 */
[----:B------:R-:W-:Y:S02]  /*76b0*/  SHF.L.U64.HI R6, R228, 0x2, R6 ;  /* 0x00000002e4067819 */ /* 0x000fe40000010206 */
[----:B---3--:R-:W-:Y:S01]  /*76c0*/  SHF.R.S32.HI R7, RZ, 0x1f, R229 ;  /* 0x0000001fff077819 */ /* 0x008fe200000114e5 */
[----:B------:R-:W-:Y:S01]  /*76d0*/  STL [R1+0xb8], RZ ;  /* 0x0000b8ff01007387 */ /* 0x000fe20000100800 */
[----:B----4-:R-:W-:-:S03]  /*76e0*/  SHF.R.S32.HI R124, RZ, 0x1f, R230 ;  /* 0x0000001fff7c7819 */ /* 0x010fc600000114e6 */
[----:B------:R-:W-:Y:S01]  /*76f0*/  STL [R1+0xbc], RZ ;  /* 0x0000bcff01007387 */ /* 0x000fe20000100800 */
[----:B------:R-:W-:-:S03]  /*7700*/  SHF.R.S32.HI R125, RZ, 0x1f, R231 ;  /* 0x0000001fff7d7819 */ /* 0x000fc600000114e7 */
        /* <DEDUP_REMOVED lines=106> */
[----:B------:R1:W5:Y:S04]  /*7db0*/  LDL.LU R228, [R1+0x3d4] ;  /* 0x0003d40001e47983 */ /* 0x0003680000300800 */
[----:B------:R2:W-:Y:S02]  /*7dc0*/  STL [R1+0x2b8], R6 ;  /* 0x0002b80601007387 */ /* 0x0005e40000100800 */
[----:B--2---:R-:W-:-:S02]  /*7dd0*/  SHF.L.U64.HI R6, R229, 0x2, R7 ;  /* 0x00000002e5067819 */ /* 0x004fc40000010207 */
[----:B------:R1:W5:Y:S01]  /*7de0*/  LDL.LU R229, [R1+0x3d0] ;  /* 0x0003d00001e57983 */ /* 0x0003620000300800 */
[----:B------:R-:W-:-:S03]  /*7df0*/  SHF.L.U64.HI R7, R230, 0x2, R124 ;  /* 0x00000002e6077819 */ /* 0x000fc6000001027c */
[----:B------:R1:W5:Y:S04]  /*7e00*/  LDL.LU R230, [R1+0x3cc] ;  /* 0x0003cc0001e67983 */ /* 0x0003680000300800 */
[----:B------:R2:W-:Y:S02]  /*7e10*/  STL [R1+0x2bc], R6 ;  /* 0x0002bc0601007387 */ /* 0x0005e40000100800 */
[----:B--2---:R-:W-:Y:S02]  /*7e20*/  SHF.L.U64.HI R6, R231, 0x2, R125 ;  /* 0x00000002e7067819 */ /* 0x004fe4000001027d */
[----:B------:R1:W5:Y:S04]  /*7e30*/  LDL.LU R231, [R1+0x3c8] ;  /* 0x0003c80001e77983 */ /* 0x0003680000300800 */
[----:B------:R2:W-:Y:S02]  /*7e40*/  STL [R1+0x2c0], R7 ;  /* 0x0002c00701007387 */ /* 0x0005e40000100800 */
[----:B--2---:R-:W-:-:S02]  /*7e50*/  SHF.L.U64.HI R7, R232, 0x2, R126 ;  /* 0x00000002e8077819 */ /* 0x004fc4000001027e */
        /* <DEDUP_REMOVED lines=63> */
[----:B------:R-:W2:Y:S04]  /*8250*/  LDL.LU R123, [R1+0x370] ;  /* 0x00037000017b7983 */ /* 0x000ea80000300800 */
[----:B------:R3:W-:Y:S01]  /*8260*/  STL [R1+0x318], R7 ;  /* 0x0003180701007387 */ /* 0x0007e20000100800 */
[----:B------:R-:W-:-:S02]  /*8270*/  SHF.L.U64.HI R124, R5, 0x2, R150 ;  /* 0x00000002057c7819 */ /* 0x000fc40000010296 */
[----:B---3--:R-:W-:Y:S02]  /*8280*/  SHF.L.U64.HI R7, R3, 0x2, R148 ;  /* 0x0000000203077819 */ /* 0x008fe40000010294 */
[----:B------:R1:W5:Y:S04]  /*8290*/  LDL.LU R3, [R1+0x36c] ;  /* 0x00036c0001037983 */ /* 0x0003680000300800 */
[----:B------:R3:W-:Y:S02]  /*82a0*/  STL [R1+0x31c], R6 ;  /* 0x00031c0601007387 */ /* 0x0007e40000100800 */
[----:B---3--:R-:W-:Y:S02]  /*82b0*/  SHF.L.U64.HI R6, R4, 0x2, R149 ;  /* 0x0000000204067819 */ /* 0x008fe40000010295 */
[----:B------:R1:W5:Y:S04]  /*82c0*/  LDL.LU R4, [R1+0x368] ;  /* 0x0003680001047983 */ /* 0x0003680000300800 */
[----:B------:R3:W-:Y:S04]  /*82d0*/  STL [R1+0x320], R7 ;  /* 0x0003200701007387 */ /* 0x0007e80000100800 */
[----:B------:R1:W5:Y:S01]  /*82e0*/  LDL.LU R5, [R1+0x364] ;  /* 0x0003640001057983 */ /* 0x0003620000300800 */
[----:B------:R-:W-:-:S02]  /*82f0*/  CS2R R126, SRZ ;  /* 0x00000000007e7805 */ /* 0x000fc4000001ff00 */
[----:B------:R-:W-:Y:S02]  /*8300*/  CS2R R128, SRZ ;  /* 0x0000000000807805 */ /* 0x000fe4000001ff00 */
[----:B------:R-:W-:Y:S01]  /*8310*/  CS2R R130, SRZ ;  /* 0x0000000000827805 */ /* 0x000fe2000001ff00 */
[----:B------:R-:W-:Y:S01]  /*8320*/  STL [R1+0x324], R6 ;  /* 0x0003240601007387 */ /* 0x000fe20000100800 */
[----:B------:R-:W-:Y:S02]  /*8330*/  CS2R R132, SRZ ;  /* 0x0000000000847805 */ /* 0x000fe4000001ff00 */
[----:B---3--:R-:W-:Y:S02]  /*8340*/  SHF.L.U64.HI R7, R252, 0x2, R151 ;  /* 0x00000002fc077819 */ /* 0x008fe40000010297 */
[----:B------:R-:W-:Y:S01]  /*8350*/  CS2R R134, SRZ ;  /* 0x0000000000867805 */ /* 0x000fe2000001ff00 */
[----:B------:R3:W-:Y:S01]  /*8360*/  STL [R1+0x328], R124 ;  /* 0x0003287c01007387 */ /* 0x0007e20000100800 */
[----:B------:R-:W-:-:S02]  /*8370*/  CS2R R136, SRZ ;  /* 0x0000000000887805 */ /* 0x000fc4000001ff00 */
[----:B------:R-:W-:Y:S02]  /*8380*/  CS2R R138, SRZ ;  /* 0x00000000008a7805 */ /* 0x000fe4000001ff00 */
[----:B------:R-:W-:Y:S01]  /*8390*/  CS2R R140, SRZ ;  /* 0x00000000008c7805 */ /* 0x000fe2000001ff00 */
[----:B------:R-:W-:Y:S01]  /*83a0*/  STL [R1+0x32c], R7 ;  /* 0x00032c0701007387 */ /* 0x000fe20000100800 */
[----:B------:R-:W-:Y:S02]  /*83b0*/  CS2R R142, SRZ ;  /* 0x00000000008e7805 */ /* 0x000fe4000001ff00 */
[----:B------:R-:W-:Y:S02]  /*83c0*/  CS2R R144, SRZ ;  /* 0x0000000000907805 */ /* 0x000fe4000001ff00 */
[----:B------:R-:W-:Y:S02]  /*83d0*/  CS2R R146, SRZ ;  /* 0x0000000000927805 */ /* 0x000fe4000001ff00 */
[----:B------:R-:W-:-:S02]  /*83e0*/  CS2R R148, SRZ ;  /* 0x0000000000947805 */ /* 0x000fc4000001ff00 */
[----:B------:R-:W-:Y:S02]  /*83f0*/  CS2R R150, SRZ ;  /* 0x0000000000967805 */ /* 0x000fe4000001ff00 */
[----:B---3--:R-:W-:Y:S01]  /*8400*/  CS2R R124, SRZ ;  /* 0x00000000007c7805 */ /* 0x008fe2000001ff00 */
[----:B------:R-:W-:Y:S01]  /*8410*/  UMOV UR4, URZ ;  /* 0x0000003f00047c82 */ /* 0x000fe20008000000 */
[----:B--2---:R-:W-:Y:S02]  /*8420*/  SHF.R.S32.HI R6, RZ, 0x5, R123 ;  /* 0x00000005ff067819 */ /* 0x004fe4000001147b */
[----:B------:R-:W-:-:S03]  /*8430*/  CS2R R122, SRZ ;  /* 0x00000000007a7805 */ /* 0x000fc6000001ff00 */
[----:B------:R2:W-:Y:S02]  /*8440*/  STL [R1+0x240], R6 ;  /* 0x0002400601007387 */ /* 0x0005e40000100800 */
[----:B--2---:R-:W-:-:S05]  /*8450*/  VIADD R6, R6, 0xffffffff ;  /* 0xffffffff06067836 */ /* 0x004fca0000000000 */
[----:B------:R1:W-:Y:S02]  /*8460*/  STL [R1+0x348], R6 ;  /* 0x0003480601007387 */ /* 0x0003e40000100800 */
.L_x_1:
[----:B-----5:R-:W-:Y:S01]  /*8470*/  STL.64 [R1+0x580], R250 ;  /* 0x000580fa01007387 */ /* 0x020fe20000100a00 */
[----:B------:R-:W-:Y:S01]  /*8480*/  UIADD3 UR16, UR16, 0x1, URZ ;  /* 0x0000000110107890 */ /* 0x000fe2000fffe03f */
[----:B------:R-:W-:-:S04]  /*8490*/  DEPBAR.LE SB0, 0x0 ;  /* 0x000080000000791a */ /* 0x000fc80000000000 */
[----:B------:R-:W-:Y:S04]  /*84a0*/  STL.64 [R1+0x578], R248 ;  /* 0x000578f801007387 */ /* 0x000fe80000100a00 */
        /* <DEDUP_REMOVED lines=61> */
[----:B------:R2:W-:Y:S04]  /*8880*/  STL.64 [R1+0x388], R124 ;  /* 0x0003887c01007387 */ /* 0x0005e80000100a00 */
[----:B--2---:R-:W2:Y:S04]  /*8890*/  LDL.LU.64 R124, [R1] ;  /* 0x00000000017c7983 */ /* 0x004ea80000300a00 */
[----:B------:R-:W2:Y:S04]  /*88a0*/  LDL.LU.64 R126, [R1+0x8] ;  /* 0x00000800017e7983 */ /* 0x000ea80000300a00 */
        /* <DEDUP_REMOVED lines=61> */
[----:B------:R-:W2:Y:S01]  /*8c80*/  LDL.LU.64 R250, [R1+0x1f8] ;  /* 0x0001f80001fa7983 */ /* 0x000ea20000300a00 */
[----:B------:R-:W-:Y:S01]  /*8c90*/  UISETP.GT.AND UP0, UPT, UR16, 0x1, UPT ;  /* 0x000000011000788c */ /* 0x000fe2000bf04270 */
[----:B------:R-:W-:Y:S03]  /*8ca0*/  BAR.SYNC.DEFER_BLOCKING 0x0 ;  /* 0x0000000000007b1d */ /* 0x000fe60000010000 */
[----:B------:R-:W-:-:S04]  /*8cb0*/  USEL UR16, UR16, URZ, !UP0 ;  /* 0x0000003f10107287 */ /* 0x000fc8000c000000 */
[----:B------:R-:W-:Y:S02]  /*8cc0*/  ULEA UR5, UR16, UR7, 0xe ;  /* 0x0000000710057291 */ /* 0x000fe4000f8e703f */
[----:B------:R-:W-:Y:S01]  /*8cd0*/  ULEA UR6, UR16, UR7, 0xf ;  /* 0x0000000710067291 */ /* 0x000fe2000f8e783f */
[----:B-1-3--:R-:W3:Y:S01]  /*8ce0*/  LDL R6, [R1+0x348] ;  /* 0x0003480001067983 */ /* 0x00aee20000100800 */
[----:B------:R-:W-:Y:S02]  /*8cf0*/  UIADD3 UR5, UR5, 0x10000, URZ ;  /* 0x0001000005057890 */ /* 0x000fe4000fffe03f */
[----:B------:R-:W-:Y:S01]  /*8d00*/  USHF.R.U32.HI UR6, URZ, 0x4, UR6 ;  /* 0x000000043f067899 */ /* 0x000fe20008011606 */
[----:B------:R-:W-:Y:S01]  /*8d10*/  STL [R1+0x384], R8 ;  /* 0x0003840801007387 */ /* 0x000fe20000100800 */
[----:B------:R-:W-:Y:S02]  /*8d20*/  USHF.R.U32.HI UR5, URZ, 0x4, UR5 ;  /* 0x000000043f057899 */ /* 0x000fe40008011605 */
[----:B------:R-:W-:Y:S01]  /*8d30*/  USGXT.U32 UR10, UR6, 0xe ;  /* 0x0000000e060a789a */ /* 0x000fe20008000000 */
[----:B------:R-:W-:Y:S01]  /*8d40*/  STL [R1+0x380], R9 ;  /* 0x0003800901007387 */ /* 0x000fe20000100800 */
[----:B------:R-:W-:Y:S01]  /*8d50*/  USGXT.U32 UR8, UR5, 0xe ;  /* 0x0000000e0508789a */ /* 0x000fe20008000000 */
[----:B------:R-:W-:Y:S01]  /*8d60*/  UMOV UR11, 0x40000040 ;  /* 0x40000040000b7882 */ /* 0x000fe20000000000 */
[----:B------:R-:W-:Y:S01]  /*8d70*/  UMOV UR9, 0x40000040 ;  /* 0x4000004000097882 */ /* 0x000fe20000000000 */
[----:B------:R-:W-:Y:S01]  /*8d80*/  UIADD3 UR14, UP1, UR10, 0x2, URZ ;  /* 0x000000020a0e7890 */ /* 0x000fe2000ff3e03f */
[----:B------:R1:W-:Y:S01]  /*8d90*/  STL [R1+0x364], R5 ;  /* 0x0003640501007387 */ /* 0x0003e20000100800 */
[----:B------:R-:W-:Y:S01]  /*8da0*/  UIADD3 UR12, UP0, UR8, 0x2, URZ ;  /* 0x00000002080c7890 */ /* 0x000fe2000ff1e03f */
[----:B------:R-:W-:Y:S01]  /*8db0*/  UMOV UR5, URZ ;  /* 0x0000003f00057c82 */ /* 0x000fe20008000000 */
[----:B------:R-:W-:-:S02]  /*8dc0*/  UMOV UR6, URZ ;  /* 0x0000003f00067c82 */ /* 0x000fc40008000000 */
[----:B------:R-:W-:Y:S02]  /*8dd0*/  UIADD3.X UR13, UR5, 0x40000040, URZ, UP0, !UPT ;  /* 0x40000040050d7890 */ /* 0x000fe400087fe43f */
[----:B------:R-:W-:Y:S01]  /*8de0*/  UIADD3.X UR15, UR6, 0x40000040, URZ, UP1, !UPT ;  /* 0x40000040060f7890 */ /* 0x000fe20008ffe43f */
[----:B--2---:R-:W-:Y:S01]  /*8df0*/  WARPGROUP.ARRIVE ;  /* 0x00000000000079c5 */ /* 0x004fe20000000000 */
[----:B-1----:R-:W3:Y:S02]  /*8e00*/  LDL.LU R5, [R1+0x238] ;  /* 0x0002380001057983 */ /* 0x002ee40000300800 */
[----:B------:R-:W-:Y:S02]  /*8e10*/  UIADD3.64 UR22, UR14, 0x2, URZ ;  /* 0x000000020e167897 */ /* 0x000fe4000fffe03f */
[----:B------:R-:W-:Y:S01]  /*8e20*/  UIADD3.64 UR20, UR12, 0x2, URZ ;  /* 0x000000020c147897 */ /* 0x000fe2000fffe03f */
[----:B------:R-:W-:Y:S01]  /*8e30*/  HGMMA.64x256x8.F32.TF32 R124, gdesc[UR8], R124, gsb0 ;  /* 0x07e00000087c79f0 */ /* 0x000fe2000800287c */
[----:B------:R-:W-:-:S02]  /*8e40*/  UIADD3.64 UR26, UR14, 0x4, URZ ;  /* 0x000000040e1a7897 */ /* 0x000fc4000fffe03f */
[----:B------:R-:W-:Y:S01]  /*8e50*/  UIADD3.64 UR24, UR12, 0x4, URZ ;  /* 0x000000040c187897 */ /* 0x000fe2000fffe03f */
[----:B------:R-:W-:Y:S02]  /*8e60*/  WARPGROUP.DEPBAR.LE gsb0, 0x0 ;  /* 0x00008000000079c5 */ /* 0x000fe40000010000 */
[----:B------:R-:W-:-:S15]  /*8e70*/  WARPGROUP.ARRIVE ;  /* 0x00000000000079c5 */ /* 0x000fde0000000000 */
[----:B------:R-:W-:-:S07]  /*8e80*/  NOP ;  /* 0x0000000000007918 */ /* 0x000fce0000000000 */
[----:B------:R-:W-:Y:S03]  /*8e90*/  HGMMA.64x256x8.F32.TF32 R124, gdesc[UR12], R124, gsb0 ;  /* 0x07e000000c7c79f0 */ /* 0x000fe6000800287c */
[----:B------:R-:W-:Y:S02]  /*8ea0*/  WARPGROUP.DEPBAR.LE gsb0, 0x0 ;  /* 0x00008000000079c5 */ /* 0x000fe40000010000 */
[----:B------:R-:W-:-:S15]  /*8eb0*/  WARPGROUP.ARRIVE ;  /* 0x00000000000079c5 */ /* 0x000fde0000000000 */
[----:B------:R-:W-:-:S08]  /*8ec0*/  NOP ;  /* 0x0000000000007918 */ /* 0x000fd00000000000 */
[----:B------:R-:W-:Y:S03]  /*8ed0*/  HGMMA.64x256x8.F32.TF32 R124, gdesc[UR20], R124, gsb0 ;  /* 0x07e00000147c79f0 */ /* 0x000fe6000800287c */
[----:B------:R-:W-:Y:S02]  /*8ee0*/  WARPGROUP.DEPBAR.LE gsb0, 0x0 ;  /* 0x00008000000079c5 */ /* 0x000fe40000010000 */
[----:B------:R-:W-:-:S15]  /*8ef0*/  WARPGROUP.ARRIVE ;  /* 0x00000000000079c5 */ /* 0x000fde0000000000 */
[----:B------:R-:W-:-:S08]  /*8f00*/  NOP ;  /* 0x0000000000007918 */ /* 0x000fd00000000000 */
[----:B------:R-:W-:Y:S03]  /*8f10*/  HGMMA.64x256x8.F32.TF32 R124, gdesc[UR24], R124, gsb0 ;  /* 0x07e00000187c79f0 */ /* 0x000fe6000800287c */
[----:B------:R-:W-:Y:S02]  /*8f20*/  WARPGROUP.DEPBAR.LE gsb0, 0x0 ;  /* 0x00008000000079c5 */ /* 0x000fe40000010000 */
[----:B------:R-:W-:Y:S04]  /*8f30*/  STL.64 [R1], R124 ;  /* 0x0000007c01007387 */ /* 0x000fe80000100a00 */
        /* <DEDUP_REMOVED lines=63> */
[----:B-1----:R-:W2:Y:S04]  /*9330*/  LDL.LU.64 R250, [R1+0x580] ;  /* 0x0005800001fa7983 */ /* 0x002ea80000300a00 */
[----:B------:R-:W4:Y:S04]  /*9340*/  LDL.LU.64 R248, [R1+0x578] ;  /* 0x0005780001f87983 */ /* 0x000f280000300a00 */
        /* <DEDUP_REMOVED lines=62> */
[----:B------:R-:W-:-:S02]  /*9730*/  UIADD3.64 UR8, UR12, 0x1fe, URZ ;  /* 0x000001fe0c087897 */ /* 0x000fc4000fffe03f */
[----:B------:R-:W-:Y:S01]  /*9740*/  UIADD3.64 UR20, UR12, 0x202, URZ ;  /* 0x000002020c147897 */ /* 0x000fe2000fffe03f */
[----:B------:R-:W1:Y:S01]  /*9750*/  S2R R252, SR_TID.X ;  /* 0x0000000000fc7919 */ /* 0x000e620000002100 */
[----:B------:R-:W1:Y:S01]  /*9760*/  S2R R8, SR_TID.X ;  /* 0x0000000000087919 */ /* 0x000e620000002100 */
[----:B------:R-:W4:Y:S01]  /*9770*/  LDL R9, [R1+0x23c] ;  /* 0x00023c0001097983 */ /* 0x000f220000100800 */
[C---:B------:R-:W-:Y:S01]  /*9780*/  ISETP.GT.AND P1, PT, R2.reuse, RZ, PT ;  /* 0x000000ff0200720c */ /* 0x040fe20003f24270 */
[----:B------:R-:W-:Y:S01]  /*9790*/  UIADD3 UR4, UR4, 0x1, URZ ;  /* 0x0000000104047890 */ /* 0x000fe2000fffe03f */
[----:B---3--:R-:W-:Y:S01]  /*97a0*/  ISETP.GE.AND P0, PT, R5, R6, PT ;  /* 0x000000060500720c */ /* 0x008fe20003f06270 */
[----:B------:R-:W3:Y:S01]  /*97b0*/  LDL R7, [R1+0x334] ;  /* 0x0003340001077983 */ /* 0x000ee20000100800 */
[----:B------:R-:W-:Y:S01]  /*97c0*/  SEL R6, RZ, 0x4, !P1 ;  /* 0x00000004ff067807 */ /* 0x000fe20004800000 */
[----:B------:R-:W-:Y:S01]  /*97d0*/  UISETP.GT.AND UP0, UPT, UR4, 0x1, UPT ;  /* 0x000000010400788c */ /* 0x000fe2000bf04270 */
[----:B------:R-:W-:-:S02]  /*97e0*/  ISETP.GT.AND P1, PT, R2, 0x1, PT ;  /* 0x000000010200780c */ /* 0x000fc40003f24270 */
[----:B------:R-:W-:Y:S01]  /*97f0*/  SEL R6, R6, RZ, !P0 ;  /* 0x000000ff06067207 */ /* 0x000fe20004000000 */
[----:B------:R-:W-:-:S03]  /*9800*/  USEL UR4, UR4, URZ, !UP0 ;  /* 0x0000003f04047287 */ /* 0x000fc6000c000000 */
[----:B------:R-:W-:Y:S01]  /*9810*/  ISETP.NE.U32.AND P2, PT, R6, RZ, PT ;  /* 0x000000ff0600720c */ /* 0x000fe20003f45070 */
[----:B------:R-:W-:Y:S01]  /*9820*/  ULEA UR5, UR4, UR7, 0xe ;  /* 0x0000000704057291 */ /* 0x000fe2000f8e703f */
[----:B------:R-:W-:-:S04]  /*9830*/  SEL R6, RZ, 0x4, !P1 ;  /* 0x00000004ff067807 */ /* 0x000fc80004800000 */
[----:B------:R-:W-:-:S04]  /*9840*/  SEL R6, R6, RZ, !P0 ;  /* 0x000000ff06067207 */ /* 0x000fc80004000000 */
[----:B------:R-:W-:Y:S01]  /*9850*/  ISETP.NE.U32.AND P1, PT, R6, RZ, PT ;  /* 0x000000ff0600720c */ /* 0x000fe20003f25070 */
[----:B--2---:R-:W-:-:S06]  /*9860*/  WARPGROUP.ARRIVE ;  /* 0x00000000000079c5 */ /* 0x004fcc0000000000 */
[----:B------:R-:W-:Y:S01]  /*9870*/  HGMMA.64x256x8.F32.TF32 R24, gdesc[UR8], R24, gsb0 ;  /* 0x07e00000081879f0 */ /* 0x000fe20008002818 */
[----:B------:R-:W-:Y:S01]  /*9880*/  UIADD3.64 UR8, UR12, 0x200, URZ ;  /* 0x000002000c087897 */ /* 0x000fe2000fffe03f */
[----:B------:R-:W-:Y:S01]  /*9890*/  UMOV UR10, UR14 ;  /* 0x0000000e000a7c82 */ /* 0x000fe20008000000 */
[----:B------:R-:W-:Y:S01]  /*98a0*/  UMOV UR11, UR15 ;  /* 0x0000000f000b7c82 */ /* 0x000fe20008000000 */
[----:B-1----:R-:W-:Y:S01]  /*98b0*/  IMAD.SHL.U32 R252, R252, 0x10, RZ ;  /* 0x00000010fcfc7824 */ /* 0x002fe200078e00ff */
[----:B------:R-:W-:Y:S02]  /*98c0*/  LOP3.LUT R8, R8, 0x7f, RZ, 0xc0, !PT ;  /* 0x0000007f08087812 */ /* 0x000fe400078ec0ff */
[----:B----4-:R-:W-:Y:S01]  /*98d0*/  IADD3 R6, P3, R9, R4, RZ ;  /* 0x0000000409067210 */ /* 0x010fe20007f7e0ff */
[----:B------:R-:W-:Y:S02]  /*98e0*/  WARPGROUP.DEPBAR.LE gsb0, 0x0 ;  /* 0x00008000000079c5 */ /* 0x000fe40000010000 */
[----:B------:R-:W-:-:S15]  /*98f0*/  WARPGROUP.ARRIVE ;  /* 0x00000000000079c5 */ /* 0x000fde0000000000 */
[----:B------:R-:W-:-:S03]  /*9900*/  NOP ;  /* 0x0000000000007918 */ /* 0x000fc60000000000 */
[----:B------:R-:W-:Y:S01]  /*9910*/  HGMMA.64x256x8.F32.TF32 R24, gdesc[UR8], R24, gsb0 ;  /* 0x07e00000081879f0 */ /* 0x000fe20008002818 */
[----:B------:R-:W-:Y:S01]  /*9920*/  UIADD3.64 UR12, UR12, 0x204, URZ ;  /* 0x000002040c0c7897 */ /* 0x000fe2000fffe03f */
[----:B------:R-:W-:Y:S01]  /*9930*/  UMOV UR14, UR26 ;  /* 0x0000001a000e7c82 */ /* 0x000fe20008000000 */
[----:B------:R-:W-:Y:S01]  /*9940*/  UMOV UR15, UR27 ;  /* 0x0000001b000f7c82 */ /* 0x000fe20008000000 */
[----:B------:R-:W-:Y:S02]  /*9950*/  WARPGROUP.DEPBAR.LE gsb0, 0x0 ;  /* 0x00008000000079c5 */ /* 0x000fe40000010000 */
[----:B------:R-:W-:-:S15]  /*9960*/  WARPGROUP.ARRIVE ;  /* 0x00000000000079c5 */ /* 0x000fde0000000000 */
[----:B------:R-:W-:-:S07]  /*9970*/  NOP ;  /* 0x0000000000007918 */ /* 0x000fce0000000000 */
[----:B------:R-:W-:Y:S01]  /*9980*/  HGMMA.64x256x8.F32.TF32 R24, gdesc[UR20], R24, gsb0 ;  /* 0x07e00000141879f0 */ /* 0x000fe20008002818 */
[----:B------:R-:W-:-:S05]  /*9990*/  LOP3.LUT R252, R252, 0x70, RZ, 0xc0, !PT ;  /* 0x00000070fcfc7812 */ /* 0x000fca00078ec0ff */
[----:B------:R-:W-:Y:S02]  /*99a0*/  IMAD R252, R8, 0x80, R252 ;  /* 0x0000008008fc7824 */ /* 0x000fe400078e02fc */
[----:B------:R-:W2:Y:S01]  /*99b0*/  LDL.LU R8, [R1+0x384] ;  /* 0x0003840001087983 */ /* 0x000ea20000300800 */
[----:B------:R-:W-:Y:S02]  /*99c0*/  WARPGROUP.DEPBAR.LE gsb0, 0x0 ;  /* 0x00008000000079c5 */ /* 0x000fe40000010000 */
[----:B------:R-:W-:-:S15]  /*99d0*/  WARPGROUP.ARRIVE ;  /* 0x00000000000079c5 */ /* 0x000fde0000000000 */
[----:B------:R-:W-:-:S02]  /*99e0*/  NOP ;  /* 0x0000000000007918 */ /* 0x000fc40000000000 */
[----:B------:R-:W-:Y:S03]  /*99f0*/  HGMMA.64x256x8.F32.TF32 R24, gdesc[UR12], R24, gsb0 ;  /* 0x07e000000c1879f0 */ /* 0x000fe60008002818 */
[----:B------:R-:W-:Y:S02]  /*9a00*/  WARPGROUP.DEPBAR.LE gsb0, 0x0 ;  /* 0x00008000000079c5 */ /* 0x000fe40000010000 */
[----:B------:R1:W-:Y:S04]  /*9a10*/  STL.64 [R1+0x378], R146 ;  /* 0x0003789201007387 */ /* 0x0003e80000100a00 */
[----:B-1----:R-:W4:Y:S04]  /*9a20*/  LDL R147, [R1+0x32c] ;  /* 0x00032c0001937983 */ /* 0x002f280000100800 */
[----:B------:R-:W2:Y:S04]  /*9a30*/  LDL R146, [R1+0x328] ;  /* 0x0003280001927983 */ /* 0x000ea80000100800 */
[----:B------:R1:W-:Y:S04]  /*9a40*/  STL.64 [R1+0x370], R148 ;  /* 0x0003709401007387 */ /* 0x0003e80000100a00 */
[----:B-1----:R-:W4:Y:S04]  /*9a50*/  LDL R148, [R1+0x2b4] ;  /* 0x0002b40001947983 */ /* 0x002f280000100800 */
[----:B------:R-:W2:Y:S01]  /*9a60*/  LDL R149, [R1+0x2b0] ;  /* 0x0002b00001957983 */ /* 0x000ea20000100800 */
[----:B------:R-:W-:-:S03]  /*9a70*/  VIADD R252, R252, UR5 ;  /* 0x00000005fcfc7c36 */ /* 0x000fc60008000000 */
[----:B------:R1:W-:Y:S01]  /*9a80*/  STL.64 [R1+0x368], R150 ;  /* 0x0003689601007387 */ /* 0x0003e20000100a00 */
[----:B---3--:R-:W-:Y:S02]  /*9a90*/  IMAD.X R7, R3, 0x1, R7, P3 ;  /* 0x0000000103077824 */ /* 0x008fe400018e0607 */
[----:B-1----:R-:W-:Y:S02]  /*9aa0*/  IMAD.MOV.U32 R150, RZ, RZ, R4 ;  /* 0x000000ffff967224 */ /* 0x002fe400078e0004 */
[----:B------:R-:W-:Y:S01]  /*9ab0*/  IMAD.MOV.U32 R151, RZ, RZ, R3 ;  /* 0x000000ffff977224 */ /* 0x000fe200078e0003 */
[----:B------:R-:W-:Y:S06]  /*9ac0*/  BAR.SYNC.DEFER_BLOCKING 0x0 ;  /* 0x0000000000007b1d */ /* 0x000fec0000010000 */
[----:B------:R-:W-:Y:S01]  /*9ad0*/  @!PT LDS RZ, [RZ] ;  /* 0x00000000fffff984 */ /* 0x000fe20000000800 */
[----:B------:R-:W-:Y:S01]  /*9ae0*/  @!PT LDS RZ, [RZ] ;  /* 0x00000000fffff984 */ /* 0x000fe20000000800 */
[----:B------:R-:W-:Y:S01]  /*9af0*/  @!PT LDS RZ, [RZ] ;  /* 0x00000000fffff984 */ /* 0x000fe20000000800 */
[----:B------:R-:W-:Y:S04]  /*9b00*/  LDGSTS.E [R252+0x10000], desc[UR18][R150.64], P2 ;  /* 0x1000000096fc7fae */ /* 0x000fe80009121852 */
[----:B------:R1:W-:Y:S01]  /*9b10*/  LDGSTS.E [R252+0x10004], desc[UR18][R6.64], P1 ;  /* 0x1000400006fc7fae */ /* 0x0003e20008921852 */
[----:B------:R-:W-:-:S04]  /*9b20*/  ISETP.GT.AND P1, PT, R2, 0x2, PT ;  /* 0x000000020200780c */ /* 0x000fc80003f24270 */
[----:B-1----:R-:W-:Y:S02]  /*9b30*/  SEL R6, RZ, 0x4, !P1 ;  /* 0x00000004ff067807 */ /* 0x002fe40004800000 */
[----:B------:R-:W-:Y:S02]  /*9b40*/  ISETP.GT.AND P1, PT, R2, 0x3, PT ;  /* 0x000000030200780c */ /* 0x000fe40003f24270 */
[----:B------:R-:W-:-:S04]  /*9b50*/  SEL R6, R6, RZ, !P0 ;  /* 0x000000ff06067207 */ /* 0x000fc80004000000 */
[----:B------:R-:W-:Y:S02]  /*9b60*/  ISETP.NE.U32.AND P2, PT, R6, RZ, PT ;  /* 0x000000ff0600720c */ /* 0x000fe40003f45070 */
[----:B------:R-:W-:-:S04]  /*9b70*/  SEL R6, RZ, 0x4, !P1 ;  /* 0x00000004ff067807 */ /* 0x000fc80004800000 */
[----:B------:R-:W-:-:S04]  /*9b80*/  SEL R6, R6, RZ, !P0 ;  /* 0x000000ff06067207 */ /* 0x000fc80004000000 */
[----:B------:R-:W-:Y:S02]  /*9b90*/  ISETP.NE.U32.AND P1, PT, R6, RZ, PT ;  /* 0x000000ff0600720c */ /* 0x000fe40003f25070 */
[-C--:B----4-:R-:W-:Y:S02]  /*9ba0*/  LEA R6, P3, R148, R4.reuse, 0x2 ;  /* 0x0000000494067211 */ /* 0x090fe400078610ff */
[----:B------:R-:W3:Y:S03]  /*9bb0*/  LDL R148, [R1+0x2ac] ;  /* 0x0002ac0001947983 */ /* 0x000ee60000100800 */
[----:B------:R-:W-:Y:S02]  /*9bc0*/  IMAD.X R7, R3, 0x1, R147, P3 ;  /* 0x0000000103077824 */ /* 0x000fe400018e0693 */
[----:B------:R-:W4:Y:S04]  /*9bd0*/  LDL R147, [R1+0x360] ;  /* 0x0003600001937983 */ /* 0x000f280000100800 */
[----:B------:R2:W-:Y:S02]  /*9be0*/  LDGSTS.E [R252+0x10008], desc[UR18][R6.64], P2 ;  /* 0x1000800006fc7fae */ /* 0x0005e40009121852 */
[----:B--2---:R-:W-:-:S02]  /*9bf0*/  LEA R6, P2, R149, R4, 0x2 ;  /* 0x0000000495067211 */ /* 0x004fc400078410ff */
[----:B------:R-:W2:Y:S03]  /*9c00*/  LDL R149, [R1+0x320] ;  /* 0x0003200001957983 */ /* 0x000ea60000100800 */
[----:B------:R-:W-:-:S05]  /*9c10*/  IMAD.X R7, R3, 0x1, R146, P2 ;  /* 0x0000000103077824 */ /* 0x000fca00010e0692 */
[----:B------:R1:W-:Y:S04]  /*9c20*/  LDGSTS.E [R252+0x1000c], desc[UR18][R6.64], P1 ;  /* 0x1000c00006fc7fae */ /* 0x0003e80008921852 */
[----:B------:R-:W3:Y:S01]  /*9c30*/  LDL R252, [R1+0x324] ;  /* 0x0003240001fc7983 */ /* 0x000ee20000100800 */
        /* <DEDUP_REMOVED lines=8> */
[----:B------:R-:W-:Y:S02]  /*9cc0*/  LEA R6, P3, R9, R4, 0x2 ;  /* 0x0000000409067211 */ /* 0x000fe400078610ff */
[----:B------:R-:W2:Y:S04]  /*9cd0*/  LDL.LU R9, [R1+0x380] ;  /* 0x0003800001097983 */ /* 0x000ea80000300800 */
[----:B------:R-:W2:Y:S01]  /*9ce0*/  LDL R146, [R1+0x2a8] ;  /* 0x0002a80001927983 */ /* 0x000ea20000100800 */
[----:B---3--:R-:W-:Y:S02]  /*9cf0*/  IMAD.X R7, R3, 0x1, R252, P3 ;  /* 0x0000000103077824 */ /* 0x008fe400018e06fc */
[----:B----4-:R-:W-:-:S02]  /*9d00*/  VIADD R252, R147, UR5 ;  /* 0x0000000593fc7c36 */ /* 0x010fc40008000000 */
[----:B------:R-:W3:Y:S04]  /*9d10*/  LDL R147, [R1+0x31c] ;  /* 0x00031c0001937983 */ /* 0x000ee80000100800 */
[----:B------:R1:W-:Y:S02]  /*9d20*/  LDGSTS.E [R252+0x10000], desc[UR18][R6.64], P2 ;  /* 0x1000000006fc7fae */ /* 0x0003e40009121852 */
[----:B-1----:R-:W-:Y:S02]  /*9d30*/  LEA R6, P2, R148, R4, 0x2 ;  /* 0x0000000494067211 */ /* 0x002fe400078410ff */
[----:B------:R-:W4:Y:S03]  /*9d40*/  LDL R148, [R1+0x2a4] ;  /* 0x0002a40001947983 */ /* 0x000f260000100800 */
[----:B--2---:R-:W-:-:S02]  /*9d50*/  IMAD.X R7, R3, 0x1, R149, P2 ;  /* 0x0000000103077824 */ /* 0x004fc400010e0695 */
[----:B------:R-:W2:Y:S04]  /*9d60*/  LDL R149, [R1+0x2a0] ;  /* 0x0002a00001957983 */ /* 0x000ea80000100800 */
        /* <DEDUP_REMOVED lines=9> */
[-C--:B------:R-:W-:Y:S02]  /*9e00*/  LEA R6, P3, R146, R4.reuse, 0x2 ;  /* 0x0000000492067211 */ /* 0x080fe400078610ff */
[----:B------:R-:W2:Y:S03]  /*9e10*/  LDL R146, [R1+0x314] ;  /* 0x0003140001927983 */ /* 0x000ea60000100800 */
[----:B---3--:R-:W-:Y:S02]  /*9e20*/  IMAD.X R7, R3, 0x1, R147, P3 ;  /* 0x0000000103077824 */ /* 0x008fe400018e0693 */
[----:B------:R-:W3:Y:S04]  /*9e30*/  LDL R147, [R1+0x35c] ;  /* 0x00035c0001937983 */ /* 0x000ee80000100800 */
[----:B------:R4:W-:Y:S04]  /*9e40*/  LDGSTS.E [R252+0x10008], desc[UR18][R6.64], P2 ;  /* 0x1000800006fc7fae */ /* 0x0009e80009121852 */
[----:B------:R-:W2:Y:S01]  /*9e50*/  LDL R7, [R1+0x318] ;  /* 0x0003180001077983 */ /* 0x000ea20000100800 */
[----:B----4-:R-:W-:-:S03]  /*9e60*/  LEA R6, P2, R148, R4, 0x2 ;  /* 0x0000000494067211 */ /* 0x010fc600078410ff */
[----:B------:R-:W4:Y:S02]  /*9e70*/  LDL R148, [R1+0x29c] ;  /* 0x00029c0001947983 */ /* 0x000f240000100800 */
[----:B--2---:R-:W-:-:S05]  /*9e80*/  IMAD.X R7, R3, 0x1, R7, P2 ;  /* 0x0000000103077824 */ /* 0x004fca00010e0607 */
        /* <DEDUP_REMOVED lines=9> */
[-C--:B------:R-:W-:Y:S01]  /*9f20*/  LEA R6, P3, R149, R4.reuse, 0x2 ;  /* 0x0000000495067211 */ /* 0x080fe200078610ff */
[----:B---3--:R-:W-:Y:S01]  /*9f30*/  VIADD R252, R147, UR5 ;  /* 0x0000000593fc7c36 */ /* 0x008fe20008000000 */
[----:B------:R-:W2:Y:S03]  /*9f40*/  LDL R149, [R1+0x294] ;  /* 0x0002940001957983 */ /* 0x000ea60000100800 */
[----:B------:R-:W-:Y:S01]  /*9f50*/  IMAD.X R7, R3, 0x1, R146, P3 ;  /* 0x0000000103077824 */ /* 0x000fe200018e0692 */
[----:B------:R-:W3:Y:S04]  /*9f60*/  LDL R147, [R1+0x30c] ;  /* 0x00030c0001937983 */ /* 0x000ee80000100800 */
[----:B------:R4:W-:Y:S04]  /*9f70*/  LDGSTS.E [R252+0x10000], desc[UR18][R6.64], P2 ;  /* 0x1000000006fc7fae */ /* 0x0009e80009121852 */
[----:B------:R-:W2:Y:S04]  /*9f80*/  LDL R146, [R1+0x298] ;  /* 0x0002980001927983 */ /* 0x000ea80000100800 */
[----:B------:R-:W3:Y:S01]  /*9f90*/  LDL R7, [R1+0x310] ;  /* 0x0003100001077983 */ /* 0x000ee20000100800 */
[----:B----4-:R-:W-:-:S03]  /*9fa0*/  LEA R6, P2, R148, R4, 0x2 ;  /* 0x0000000494067211 */ /* 0x010fc600078410ff */
[----:B------:R-:W4:Y:S02]  /*9fb0*/  LDL R148, [R1+0x308] ;  /* 0x0003080001947983 */ /* 0x000f240000100800 */
[----:B---3--:R-:W-:-:S05]  /*9fc0*/  IMAD.X R7, R3, 0x1, R7, P2 ;  /* 0x0000000103077824 */ /* 0x008fca00010e0607 */
        /* <DEDUP_REMOVED lines=9> */
[-C--:B--2---:R-:W-:Y:S02]  /*a060*/  LEA R6, P3, R146, R4.reuse, 0x2 ;  /* 0x0000000492067211 */ /* 0x084fe400078610ff */
[----:B------:R-:W2:Y:S03]  /*a070*/  LDL R146, [R1+0x25c] ;  /* 0x00025c0001927983 */ /* 0x000ea60000100800 */
[----:B------:R-:W-:Y:S02]  /*a080*/  IMAD.X R7, R3, 0x1, R147, P3 ;  /* 0x0000000103077824 */ /* 0x000fe400018e0693 */
[----:B------:R-:W3:Y:S04]  /*a090*/  LDL R147, [R1+0x358] ;  /* 0x0003580001937983 */ /* 0x000ee80000100800 */
[----:B------:R1:W-:Y:S02]  /*a0a0*/  LDGSTS.E [R252+0x10008], desc[UR18][R6.64], P2 ;  /* 0x1000800006fc7fae */ /* 0x0003e40009121852 */
[----:B-1----:R-:W-:-:S02]  /*a0b0*/  LEA R6, P2, R149, R4, 0x2 ;  /* 0x0000000495067211 */ /* 0x002fc400078410ff */
[----:B------:R-:W3:Y:S03]  /*a0c0*/  LDL R149, [R1+0x300] ;  /* 0x0003000001957983 */ /* 0x000ee60000100800 */
[----:B----4-:R-:W-:Y:S02]  /*a0d0*/  IMAD.X R7, R3, 0x1, R148, P2 ;  /* 0x0000000103077824 */ /* 0x010fe400010e0694 */
[----:B------:R-:W4:Y:S04]  /*a0e0*/  LDL R148, [R1+0x28c] ;  /* 0x00028c0001947983 */ /* 0x000f280000100800 */
        /* <DEDUP_REMOVED lines=12> */
[----:B---3--:R-:W-:Y:S02]  /*a1b0*/  IMAD.X R7, R3, 0x1, R252, P3 ;  /* 0x0000000103077824 */ /* 0x008fe400018e06fc */
[----:B------:R-:W-:Y:S02]  /*a1c0*/  VIADD R252, R147, UR5 ;  /* 0x0000000593fc7c36 */ /* 0x000fe40008000000 */
[----:B------:R-:W3:Y:S04]  /*a1d0*/  LDL R147, [R1+0x288] ;  /* 0x0002880001937983 */ /* 0x000ee80000100800 */
[----:B------:R1:W-:Y:S04]  /*a1e0*/  LDGSTS.E [R252+0x10000], desc[UR18][R6.64], P2 ;  /* 0x1000000006fc7fae */ /* 0x0003e80009121852 */
[----:B------:R-:W1:Y:S02]  /*a1f0*/  LDL R7, [R1+0x290] ;  /* 0x0002900001077983 */ /* 0x000e640000100800 */
[----:B-1----:R-:W-:-:S05]  /*a200*/  LEA R6, P2, R7, R4, 0x2 ;  /* 0x0000000407067211 */ /* 0x002fca00078410ff */
[----:B------:R-:W-:Y:S02]  /*a210*/  IMAD.X R7, R3, 0x1, R149, P2 ;  /* 0x0000000103077824 */ /* 0x000fe400010e0695 */
[----:B------:R-:W3:Y:S04]  /*a220*/  LDL R149, [R1+0x2f4] ;  /* 0x0002f40001957983 */ /* 0x000ee80000100800 */
        /* <DEDUP_REMOVED lines=10> */
[----:B------:R-:W4:Y:S03]  /*a2d0*/  LDL R148, [R1+0x280] ;  /* 0x0002800001947983 */ /* 0x000f260000100800 */
[----:B--2---:R-:W-:Y:S02]  /*a2e0*/  IMAD.X R7, R3, 0x1, R146, P3 ;  /* 0x0000000103077824 */ /* 0x004fe400018e0692 */
[----:B------:R-:W2:Y:S04]  /*a2f0*/  LDL R146, [R1+0x354] ;  /* 0x0003540001927983 */ /* 0x000ea80000100800 */
[----:B------:R3:W-:Y:S04]  /*a300*/  LDGSTS.E [R252+0x10008], desc[UR18][R6.64], P2 ;  /* 0x1000800006fc7fae */ /* 0x0007e80009121852 */
[----:B------:R-:W4:Y:S01]  /*a310*/  LDL R7, [R1+0x2f8] ;  /* 0x0002f80001077983 */ /* 0x000f220000100800 */
[----:B---3--:R-:W-:-:S03]  /*a320*/  LEA R6, P2, R147, R4, 0x2 ;  /* 0x0000000493067211 */ /* 0x008fc600078410ff */
[----:B------:R-:W3:Y:S02]  /*a330*/  LDL R147, [R1+0x2f0] ;  /* 0x0002f00001937983 */ /* 0x000ee40000100800 */
[----:B----4-:R-:W-:-:S05]  /*a340*/  IMAD.X R7, R3, 0x1, R7, P2 ;  /* 0x0000000103077824 */ /* 0x010fca00010e0607 */
[----:B------:R1:W-:Y:S04]  /*a350*/  LDGSTS.E [R252+0x1000c], desc[UR18][R6.64], P1 ;  /* 0x1000c00006fc7fae */ /* 0x0003e80008921852 */
[----:B------:R-:W4:Y:S01]  /*a360*/  LDL R7, [R1+0x284] ;  /* 0x0002840001077983 */ /* 0x000f220000100800 */
[----:B------:R-:W-:-:S04]  /*a370*/  ISETP.GT.AND P1, PT, R2, 0x10, PT ;  /* 0x000000100200780c */ /* 0x000fc80003f24270 */
[----:B-1----:R-:W-:Y:S02]  /*a380*/  SEL R6, RZ, 0x4, !P1 ;  /* 0x00000004ff067807 */ /* 0x002fe40004800000 */
[----:B------:R-:W-:Y:S02]  /*a390*/  ISETP.GT.AND P1, PT, R2, 0x11, PT ;  /* 0x000000110200780c */ /* 0x000fe40003f24270 */
[----:B------:R-:W-:-:S04]  /*a3a0*/  SEL R6, R6, RZ, !P0 ;  /* 0x000000ff06067207 */ /* 0x000fc80004000000 */
[----:B------:R-:W-:Y:S02]  /*a3b0*/  ISETP.NE.U32.AND P2, PT, R6, RZ, PT ;  /* 0x000000ff0600720c */ /* 0x000fe40003f45070 */
[----:B------:R-:W-:-:S04]  /*a3c0*/  SEL R6, RZ, 0x4, !P1 ;  /* 0x00000004ff067807 */ /* 0x000fc80004800000 */
[----:B------:R-:W-:-:S04]  /*a3d0*/  SEL R6, R6, RZ, !P0 ;  /* 0x000000ff06067207 */ /* 0x000fc80004000000 */
[----:B------:R-:W-:Y:S01]  /*a3e0*/  ISETP.NE.U32.AND P1, PT, R6, RZ, PT ;  /* 0x000000ff0600720c */ /* 0x000fe20003f25070 */
[----:B--2---:R-:W-:Y:S02]  /*a3f0*/  VIADD R252, R146, UR5 ;  /* 0x0000000592fc7c36 */ /* 0x004fe40008000000 */
[----:B------:R-:W2:Y:S01]  /*a400*/  LDL R146, [R1+0x2ec] ;  /* 0x0002ec0001927983 */ /* 0x000ea20000100800 */
[----:B----4-:R-:W-:-:S05]  /*a410*/  LEA R6, P3, R7, R4, 0x2 ;  /* 0x0000000407067211 */ /* 0x010fca00078610ff */
[C---:B------:R-:W-:Y:S02]  /*a420*/  IMAD.X R7, R3.reuse, 0x1, R149, P3 ;  /* 0x0000000103077824 */ /* 0x040fe400018e0695 */
[----:B------:R-:W4:Y:S04]  /*a430*/  LDL R149, [R1+0x2e8] ;  /* 0x0002e80001957983 */ /* 0x000f280000100800 */
[----:B------:R1:W-:Y:S02]  /*a440*/  LDGSTS.E [R252+0x10000], desc[UR18][R6.64], P2 ;  /* 0x1000000006fc7fae */ /* 0x0003e40009121852 */
[----:B-1----:R-:W-:Y:S02]  /*a450*/  LEA R6, P2, R148, R4, 0x2 ;  /* 0x0000000494067211 */ /* 0x002fe400078410ff */
[----:B------:R-:W4:Y:S03]  /*a460*/  LDL R148, [R1+0x258] ;  /* 0x0002580001947983 */ /* 0x000f260000100800 */
[----:B---3--:R-:W-:-:S02]  /*a470*/  IMAD.X R7, R3, 0x1, R147, P2 ;  /* 0x0000000103077824 */ /* 0x008fc400010e0693 */
[----:B------:R-:W3:Y:S04]  /*a480*/  LDL R147, [R1+0x2e4] ;  /* 0x0002e40001937983 */ /* 0x000ee80000100800 */
[----:B------:R1:W-:Y:S04]  /*a490*/  LDGSTS.E [R252+0x10004], desc[UR18][R6.64], P1 ;  /* 0x1000400006fc7fae */ /* 0x0003e80008921852 */
[----:B------:R-:W2:Y:S01]  /*a4a0*/  LDL R7, [R1+0x27c] ;  /* 0x00027c0001077983 */ /* 0x000ea20000100800 */
        /* <DEDUP_REMOVED lines=8> */
[----:B--2---:R-:W-:-:S05]  /*a530*/  LEA R6, P3, R7, R4, 0x2 ;  /* 0x0000000407067211 */ /* 0x004fca00078610ff */
[----:B------:R-:W-:Y:S02]  /*a540*/  IMAD.X R7, R3, 0x1, R146, P3 ;  /* 0x0000000103077824 */ /* 0x000fe400018e0692 */
[----:B------:R-:W2:Y:S04]  /*a550*/  LDL R146, [R1+0x350] ;  /* 0x0003500001927983 */ /* 0x000ea80000100800 */
[----:B------:R1:W-:Y:S04]  /*a560*/  LDGSTS.E [R252+0x10008], desc[UR18][R6.64], P2 ;  /* 0x1000800006fc7fae */ /* 0x0003e80009121852 */
[----:B------:R-:W1:Y:S02]  /*a570*/  LDL R7, [R1+0x278] ;  /* 0x0002780001077983 */ /* 0x000e640000100800 */
[----:B-1----:R-:W-:-:S05]  /*a580*/  LEA R6, P2, R7, R4, 0x2 ;  /* 0x0000000407067211 */ /* 0x002fca00078410ff */
[----:B----4-:R-:W-:Y:S02]  /*a590*/  IMAD.X R7, R3, 0x1, R149, P2 ;  /* 0x0000000103077824 */ /* 0x010fe400010e0695 */
[----:B------:R-:W4:Y:S04]  /*a5a0*/  LDL R149, [R1+0x270] ;  /* 0x0002700001957983 */ /* 0x000f280000100800 */
        /* <DEDUP_REMOVED lines=10> */
[----:B--2---:R-:W-:Y:S01]  /*a650*/  VIADD R252, R146, UR5 ;  /* 0x0000000592fc7c36 */ /* 0x004fe20008000000 */
[----:B------:R-:W2:Y:S03]  /*a660*/  LDL R148, [R1+0x2dc] ;  /* 0x0002dc0001947983 */ /* 0x000ea60000100800 */
[----:B---3--:R-:W-:Y:S01]  /*a670*/  IMAD.X R7, R3, 0x1, R147, P3 ;  /* 0x0000000103077824 */ /* 0x008fe200018e0693 */
[----:B------:R-:W3:Y:S04]  /*a680*/  LDL R146, [R1+0x2d8] ;  /* 0x0002d80001927983 */ /* 0x000ee80000100800 */
[----:B------:R1:W-:Y:S04]  /*a690*/  LDGSTS.E [R252+0x10000], desc[UR18][R6.64], P2 ;  /* 0x1000000006fc7fae */ /* 0x0003e80009121852 */
[----:B------:R-:W3:Y:S04]  /*a6a0*/  LDL R147, [R1+0x26c] ;  /* 0x00026c0001937983 */ /* 0x000ee80000100800 */
[----:B------:R-:W1:Y:S02]  /*a6b0*/  LDL R7, [R1+0x274] ;  /* 0x0002740001077983 */ /* 0x000e640000100800 */
[----:B-1----:R-:W-:-:S02]  /*a6c0*/  LEA R6, P2, R7, R4, 0x2 ;  /* 0x0000000407067211 */ /* 0x002fc400078410ff */
[----:B------:R-:W4:Y:S03]  /*a6d0*/  LDL R7, [R1+0x2e0] ;  /* 0x0002e00001077983 */ /* 0x000f260000100800 */
[----:B----4-:R-:W-:-:S05]  /*a6e0*/  IMAD.X R7, R3, 0x1, R7, P2 ;  /* 0x0000000103077824 */ /* 0x010fca00010e0607 */
        /* <DEDUP_REMOVED lines=10> */
[----:B------:R-:W4:Y:S03]  /*a790*/  LDL R149, [R1+0x268] ;  /* 0x0002680001957983 */ /* 0x000f260000100800 */
[----:B--2---:R-:W-:Y:S02]  /*a7a0*/  IMAD.X R7, R3, 0x1, R148, P3 ;  /* 0x0000000103077824 */ /* 0x004fe400018e0694 */
[----:B------:R-:W2:Y:S04]  /*a7b0*/  LDL R148, [R1+0x2d0] ;  /* 0x0002d00001947983 */ /* 0x000ea80000100800 */
[----:B------:R3:W-:Y:S02]  /*a7c0*/  LDGSTS.E [R252+0x10008], desc[UR18][R6.64], P2 ;  /* 0x1000800006fc7fae */ /* 0x0007e40009121852 */
[----:B---3--:R-:W-:-:S02]  /*a7d0*/  LEA R6, P2, R147, R4, 0x2 ;  /* 0x0000000493067211 */ /* 0x008fc400078410ff */
[----:B------:R-:W3:Y:S03]  /*a7e0*/  LDL R147, [R1+0x264] ;  /* 0x0002640001937983 */ /* 0x000ee60000100800 */
[----:B------:R-:W-:Y:S02]  /*a7f0*/  IMAD.X R7, R3, 0x1, R146, P2 ;  /* 0x0000000103077824 */ /* 0x000fe400010e0692 */
[----:B------:R-:W3:Y:S04]  /*a800*/  LDL R146, [R1+0x2cc] ;  /* 0x0002cc0001927983 */ /* 0x000ee80000100800 */
[----:B------:R1:W-:Y:S04]  /*a810*/  LDGSTS.E [R252+0x1000c], desc[UR18][R6.64], P1 ;  /* 0x1000c00006fc7fae */ /* 0x0003e80008921852 */
[----:B------:R-:W4:Y:S01]  /*a820*/  LDL R7, [R1+0x254] ;  /* 0x0002540001077983 */ /* 0x000f220000100800 */
[----:B------:R-:W-:-:S03]  /*a830*/  ISETP.GT.AND P1, PT, R2, 0x18, PT ;  /* 0x000000180200780c */ /* 0x000fc60003f24270 */
[----:B------:R-:W2:Y:S01]  /*a840*/  LDL R252, [R1+0x34c] ;  /* 0x00034c0001fc7983 */ /* 0x000ea20000100800 */
[----:B-1----:R-:W-:Y:S02]  /*a850*/  SEL R6, RZ, 0x4, !P1 ;  /* 0x00000004ff067807 */ /* 0x002fe40004800000 */
[----:B------:R-:W-:Y:S02]  /*a860*/  ISETP.GT.AND P1, PT, R2, 0x19, PT ;  /* 0x000000190200780c */ /* 0x000fe40003f24270 */
[----:B------:R-:W-:-:S04]  /*a870*/  SEL R6, R6, RZ, !P0 ;  /* 0x000000ff06067207 */ /* 0x000fc80004000000 */
[----:B------:R-:W-:Y:S02]  /*a880*/  ISETP.NE.U32.AND P2, PT, R6, RZ, PT ;  /* 0x000000ff0600720c */ /* 0x000fe40003f45070 */
[----:B------:R-:W-:-:S04]  /*a890*/  SEL R6, RZ, 0x4, !P1 ;  /* 0x00000004ff067807 */ /* 0x000fc80004800000 */
[----:B------:R-:W-:-:S04]  /*a8a0*/  SEL R6, R6, RZ, !P0 ;  /* 0x000000ff06067207 */ /* 0x000fc80004000000 */
[----:B------:R-:W-:Y:S02]  /*a8b0*/  ISETP.NE.U32.AND P1, PT, R6, RZ, PT ;  /* 0x000000ff0600720c */ /* 0x000fe40003f25070 */
[----:B----4-:R-:W-:Y:S02]  /*a8c0*/  LEA R6, P3, R7, R4, 0x2 ;  /* 0x0000000407067211 */ /* 0x010fe400078610ff */
[----:B------:R-:W4:Y:S01]  /*a8d0*/  LDL R7, [R1+0x2d4] ;  /* 0x0002d40001077983 */ /* 0x000f220000100800 */
[----:B--2---:R-:W-:Y:S02]  /*a8e0*/  VIADD R252, R252, UR5 ;  /* 0x00000005fcfc7c36 */ /* 0x004fe40008000000 */
[----:B----4-:R-:W-:-:S05]  /*a8f0*/  IMAD.X R7, R3, 0x1, R7, P3 ;  /* 0x0000000103077824 */ /* 0x010fca00018e0607 */
[----:B------:R1:W-:Y:S02]  /*a900*/  LDGSTS.E [R252+0x10000], desc[UR18][R6.64], P2 ;  /* 0x1000000006fc7fae */ /* 0x0003e40009121852 */
[----:B-1----:R-:W-:Y:S02]  /*a910*/  LEA R6, P2, R149, R4, 0x2 ;  /* 0x0000000495067211 */ /* 0x002fe400078410ff */
[----:B------:R-:W2:Y:S03]  /*a920*/  LDL R149, [R1+0x2c4] ;  /* 0x0002c40001957983 */ /* 0x000ea60000100800 */
[----:B------:R-:W-:Y:S02]  /*a930*/  IMAD.X R7, R3, 0x1, R148, P2 ;  /* 0x0000000103077824 */ /* 0x000fe400010e0694 */
        /* <DEDUP_REMOVED lines=10> */
[-C--:B---3--:R-:W-:Y:S02]  /*a9e0*/  LEA R6, P3, R147, R4.reuse, 0x2 ;  /* 0x0000000493067211 */ /* 0x088fe400078610ff */
[----:B------:R-:W3:Y:S03]  /*a9f0*/  LDL R147, [R1+0x250] ;  /* 0x0002500001937983 */ /* 0x000ee60000100800 */
[----:B------:R-:W-:Y:S02]  /*aa00*/  IMAD.X R7, R3, 0x1, R146, P3 ;  /* 0x0000000103077824 */ /* 0x000fe400018e0692 */
[----:B------:R-:W3:Y:S04]  /*aa10*/  LDL R146, [R1+0x2c0] ;  /* 0x0002c00001927983 */ /* 0x000ee80000100800 */
[----:B------:R1:W-:Y:S04]  /*aa20*/  LDGSTS.E [R252+0x10008], desc[UR18][R6.64], P2 ;  /* 0x1000800006fc7fae */ /* 0x0003e80009121852 */
[----:B------:R-:W1:Y:S02]  /*aa30*/  LDL R7, [R1+0x260] ;  /* 0x0002600001077983 */ /* 0x000e640000100800 */
[----:B-1----:R-:W-:-:S02]  /*aa40*/  LEA R6, P2, R7, R4, 0x2 ;  /* 0x0000000407067211 */ /* 0x002fc400078410ff */
[----:B------:R-:W2:Y:S03]  /*aa50*/  LDL R7, [R1+0x2c8] ;  /* 0x0002c80001077983 */ /* 0x000ea60000100800 */
[----:B--2---:R-:W-:-:S05]  /*aa60*/  IMAD.X R7, R3, 0x1, R7, P2 ;  /* 0x0000000103077824 */ /* 0x004fca00010e0607 */
        /* <DEDUP_REMOVED lines=10> */
[----:B----4-:R-:W-:Y:S01]  /*ab10*/  VIADD R252, R148, UR5 ;  /* 0x0000000594fc7c36 */ /* 0x010fe20008000000 */
[----:B--2---:R-:W-:-:S05]  /*ab20*/  LEA R6, P3, R7, R4, 0x2 ;  /* 0x0000000407067211 */ /* 0x004fca00078610ff */
[----:B------:R-:W-:Y:S02]  /*ab30*/  IMAD.X R7, R3, 0x1, R149, P3 ;  /* 0x0000000103077824 */ /* 0x000fe400018e0695 */
[----:B------:R-:W2:Y:S04]  /*ab40*/  LDL.LU.64 R148, [R1+0x218] ;  /* 0x0002180001947983 */ /* 0x000ea80000300a00 */
[----:B------:R3:W-:Y:S02]  /*ab50*/  LDGSTS.E [R252+0x10000], desc[UR18][R6.64], P2 ;  /* 0x1000000006fc7fae */ /* 0x0007e40009121852 */
[----:B---3--:R-:W-:-:S05]  /*ab60*/  LEA R6, P2, R147, R4, 0x2 ;  /* 0x0000000493067211 */ /* 0x008fca00078410ff */
[----:B------:R-:W-:Y:S02]  /*ab70*/  IMAD.X R7, R3, 0x1, R146, P2 ;  /* 0x0000000103077824 */ /* 0x000fe400010e0692 */
[----:B------:R-:W3:Y:S04]  /*ab80*/  LDL.LU.64 R146, [R1+0x208] ;  /* 0x0002080001927983 */ /* 0x000ee80000300a00 */
        /* <DEDUP_REMOVED lines=11> */
[----:B------:R-:W4:Y:S03]  /*ac40*/  LDL R7, [R1+0x2bc] ;  /* 0x0002bc0001077983 */ /* 0x000f260000100800 */
[----:B----4-:R-:W-:-:S05]  /*ac50*/  IMAD.X R7, R3, 0x1, R7, P3 ;  /* 0x0000000103077824 */ /* 0x010fca00018e0607 */
[----:B------:R1:W-:Y:S04]  /*ac60*/  LDGSTS.E [R252+0x10008], desc[UR18][R6.64], P2 ;  /* 0x1000800006fc7fae */ /* 0x0003e80009121852 */
[----:B------:R-:W1:Y:S02]  /*ac70*/  LDL R7, [R1+0x248] ;  /* 0x0002480001077983 */ /* 0x000e640000100800 */
[----:B-1----:R-:W-:Y:S02]  /*ac80*/  LEA R6, P2, R7, R4, 0x2 ;  /* 0x0000000407067211 */ /* 0x002fe400078410ff */
[----:B------:R-:W4:Y:S01]  /*ac90*/  LDL R7, [R1+0x2b8] ;  /* 0x0002b80001077983 */ /* 0x000f220000100800 */
[----:B------:R-:W1:Y:S02]  /*aca0*/  S2R R4, SR_TID.X ;  /* 0x0000000000047919 */ /* 0x000e640000002100 */
[----:B-1----:R-:W-:Y:S01]  /*acb0*/  LOP3.LUT R4, R4, 0x1f, RZ, 0xc0, !PT ;  /* 0x0000001f04047812 */ /* 0x002fe200078ec0ff */
[----:B----4-:R-:W-:-:S05]  /*acc0*/  IMAD.X R7, R3, 0x1, R7, P2 ;  /* 0x0000000103077824 */ /* 0x010fca00010e0607 */
[----:B------:R1:W-:Y:S04]  /*acd0*/  LDGSTS.E [R252+0x1000c], desc[UR18][R6.64], P1 ;  /* 0x1000c00006fc7fae */ /* 0x0003e80008921852 */
[----:B------:R-:W4:Y:S01]  /*ace0*/  LDL.LU.64 R6, [R1+0x228] ;  /* 0x0002280001067983 */ /* 0x000f220000300a00 */
[----:B------:R-:W-:Y:S02]  /*acf0*/  ISETP.GE.AND P1, PT, R4, R2, PT ;  /* 0x000000020400720c */ /* 0x000fe40003f26270 */
[----:B------:R-:W3:Y:S01]  /*ad00*/  S2R R4, SR_TID.X ;  /* 0x0000000000047919 */ /* 0x000ee20000002100 */
[----:B-1----:R-:W1:Y:S01]  /*ad10*/  S2R R252, SR_TID.X ;  /* 0x0000000000fc7919 */ /* 0x002e620000002100 */
[----:B------:R-:W-:Y:S01]  /*ad20*/  SEL R3, RZ, 0x4, P1 ;  /* 0x00000004ff037807 */ /* 0x000fe20000800000 */
[----:B------:R-:W-:Y:S01]  /*ad30*/  ULEA UR5, UR4, UR7, 0xf ;  /* 0x0000000704057291 */ /* 0x000fe2000f8e783f */
[----:B--2---:R-:W-:Y:S01]  /*ad40*/  IMAD.WIDE R148, R0, 0x4, R148 ;  /* 0x0000000400947825 */ /* 0x004fe200078e0294 */
[----:B------:R-:W0:Y:S01]  /*ad50*/  LDGDEPBAR ;  /* 0x00000000000079af */ /* 0x000e220000000000 */
[----:B------:R-:W-:-:S04]  /*ad60*/  SEL R3, R3, RZ, !P0 ;  /* 0x000000ff03037207 */ /* 0x000fc80004000000 */
[----:B------:R-:W-:Y:S01]  /*ad70*/  ISETP.NE.U32.AND P0, PT, R3, RZ, PT ;  /* 0x000000ff0300720c */ /* 0x000fe20003f05070 */
[----:B---3--:R-:W-:Y:S01]  /*ad80*/  IMAD.WIDE R146, R0, 0x4, R146 ;  /* 0x0000000400927825 */ /* 0x008fe200078e0292 */
[----:B------:R-:W-:Y:S02]  /*ad90*/  LOP3.LUT R4, R4, 0x7f, RZ, 0xc0, !PT ;  /* 0x0000007f04047812 */ /* 0x000fe400078ec0ff */
[----:B-1----:R-:W-:-:S03]  /*ada0*/  LOP3.LUT R252, R252, 0x60, RZ, 0xc0, !PT ;  /* 0x00000060fcfc7812 */ /* 0x002fc600078ec0ff */
[----:B------:R-:W-:Y:S01]  /*adb0*/  IMAD.SHL.U32 R4, R4, 0x4, RZ ;  /* 0x0000000404047824 */ /* 0x000fe200078e00ff */
[----:B------:R-:W-:-:S04]  /*adc0*/  SHF.R.U32.HI R252, RZ, 0x1, R252 ;  /* 0x00000001fffc7819 */ /* 0x000fc800000116fc */
[----:B------:R-:W-:-:S05]  /*add0*/  LOP3.LUT R4, R4, R252, RZ, 0x3c, !PT ;  /* 0x000000fc04047212 */ /* 0x000fca00078e3cff */
[----:B------:R-:W-:Y:S02]  /*ade0*/  VIADD R3, R4, UR5 ;  /* 0x0000000504037c36 */ /* 0x000fe40008000000 */
[----:B----4-:R-:W-:-:S05]  /*adf0*/  IMAD.WIDE R6, R0, 0x4, R6 ;  /* 0x0000000400067825 */ /* 0x010fca00078e0206 */
[----:B------:R-:W-:Y:S04]  /*ae00*/  STL.64 [R1+0x228], R6 ;  /* 0x0002280601007387 */ /* 0x000fe80000100a00 */
[----:B------:R-:W-:Y:S04]  /*ae10*/  LDGSTS.E [R3], desc[UR18][R6.64], P0 ;  /* 0x0000000006037fae */ /* 0x000fe80008121852 */
[----:B------:R-:W-:Y:S04]  /*ae20*/  STL.64 [R1+0x218], R148 ;  /* 0x0002189401007387 */ /* 0x000fe80000100a00 */
[----:B------:R-:W-:Y:S04]  /*ae30*/  LDGSTS.E [R3+0x400], desc[UR18][R148.64], P0 ;  /* 0x0040000094037fae */ /* 0x000fe80008121852 */
[----:B------:R1:W-:Y:S04]  /*ae40*/  STL.64 [R1+0x208], R146 ;  /* 0x0002089201007387 */ /* 0x0003e80000100a00 */
[----:B------:R-:W-:Y:S04]  /*ae50*/  LDGSTS.E [R3+0x800], desc[UR18][R146.64], P0 ;  /* 0x0080000092037fae */ /* 0x000fe80008121852 */
[----:B-1----:R-:W2:Y:S04]  /*ae60*/  LDL.LU.64 R146, [R1+0x220] ;  /* 0x0002200001927983 */ /* 0x002ea80000300a00 */
[----:B------:R-:W3:Y:S04]  /*ae70*/  LDL.LU.64 R148, [R1+0x210] ;  /* 0x0002100001947983 */ /* 0x000ee80000300a00 */
[----:B------:R-:W4:Y:S01]  /*ae80*/  LDL.LU.64 R6, [R1+0x200] ;  /* 0x0002000001067983 */ /* 0x000f220000300a00 */
[----:B------:R-:W1:Y:S01]  /*ae90*/  S2R R4, SR_TID.X ;  /* 0x0000000000047919 */ /* 0x000e620000002100 */
[----:B------:R-:W1:Y:S01]  /*aea0*/  S2R R252, SR_TID.X ;  /* 0x0000000000fc7919 */ /* 0x000e620000002100 */
[----:B------:R-:W-:-:S04]  /*aeb0*/  IMAD.WIDE R250, R0, 0x4, R250 ;  /* 0x0000000400fa7825 */ /* 0x000fc800078e02fa */
[C---:B------:R-:W-:Y:S01]  /*aec0*/  IMAD.WIDE R246, R0.reuse, 0x4, R246 ;  /* 0x0000000400f67825 */ /* 0x040fe200078e02f6 */
[----:B------:R-:W-:Y:S03]  /*aed0*/  LDGSTS.E [R3+0xc00], desc[UR18][R250.64], P0 ;  /* 0x00c00000fa037fae */ /* 0x000fe60008121852 */
        /* <DEDUP_REMOVED lines=20> */
[----:B------:R-:W-:Y:S01]  /*b020*/  IMAD.WIDE R202, R0, 0x4, R202 ;  /* 0x0000000400ca7825 */ /* 0x000fe200078e02ca */
[----:B-1----:R-:W-:Y:S01]  /*b030*/  LOP3.LUT R4, R4, 0x7f, RZ, 0xc0, !PT ;  /* 0x0000007f04047812 */ /* 0x002fe200078ec0ff */
[----:B------:R-:W-:Y:S02]  /*b040*/  LDGSTS.E [R3+0x3800], desc[UR18][R206.64], P0 ;  /* 0x03800000ce037fae */ /* 0x000fe40008121852 */
[----:B------:R-:W-:Y:S01]  /*b050*/  IMAD.WIDE R198, R0, 0x4, R198 ;  /* 0x0000000400c67825 */ /* 0x000fe200078e02c6 */
[----:B------:R-:W-:Y:S01]  /*b060*/  LOP3.LUT R252, R252, 0x60, RZ, 0xc0, !PT ;  /* 0x00000060fcfc7812 */ /* 0x000fe200078ec0ff */
[----:B------:R-:W-:Y:S02]  /*b070*/  LDGSTS.E [R3+0x3c00], desc[UR18][R202.64], P0 ;  /* 0x03c00000ca037fae */ /* 0x000fe40008121852 */
[----:B------:R-:W-:-:S02]  /*b080*/  IMAD.WIDE R194, R0, 0x4, R194 ;  /* 0x0000000400c27825 */ /* 0x000fc400078e02c2 */
[----:B------:R-:W-:Y:S02]  /*b090*/  LDGSTS.E [R3+0x4000], desc[UR18][R198.64], P0 ;  /* 0x04000000c6037fae */ /* 0x000fe40008121852 */
[C---:B------:R-:W-:Y:S02]  /*b0a0*/  IMAD.WIDE R190, R0.reuse, 0x4, R190 ;  /* 0x0000000400be7825 */ /* 0x040fe400078e02be */
[----:B------:R-:W-:Y:S02]  /*b0b0*/  LDGSTS.E [R3+0x4400], desc[UR18][R194.64], P0 ;  /* 0x04400000c2037fae */ /* 0x000fe40008121852 */
[----:B------:R-:W-:-:S04]  /*b0c0*/  IMAD.WIDE R186, R0, 0x4, R186 ;  /* 0x0000000400ba7825 */ /* 0x000fc800078e02ba */
[C---:B------:R-:W-:Y:S01]  /*b0d0*/  IMAD.WIDE R182, R0.reuse, 0x4, R182 ;  /* 0x0000000400b67825 */ /* 0x040fe200078e02b6 */
[----:B------:R-:W-:Y:S03]  /*b0e0*/  LDGSTS.E [R3+0x4800], desc[UR18][R190.64], P0 ;  /* 0x04800000be037fae */ /* 0x000fe60008121852 */
[C---:B------:R-:W-:Y:S01]  /*b0f0*/  IMAD.WIDE R178, R0.reuse, 0x4, R178 ;  /* 0x0000000400b27825 */ /* 0x040fe200078e02b2 */
[----:B------:R-:W-:Y:S01]  /*b100*/  LDGSTS.E [R3+0x4c00], desc[UR18][R186.64], P0 ;  /* 0x04c00000ba037fae */ /* 0x000fe20008121852 */
[----:B------:R-:W-:Y:S02]  /*b110*/  SHF.R.U32.HI R252, RZ, 0x1, R252 ;  /* 0x00000001fffc7819 */ /* 0x000fe400000116fc */
[C---:B------:R-:W-:Y:S01]  /*b120*/  IMAD.WIDE R174, R0.reuse, 0x4, R174 ;  /* 0x0000000400ae7825 */ /* 0x040fe200078e02ae */
[----:B------:R-:W-:Y:S03]  /*b130*/  LDGSTS.E [R3+0x5000], desc[UR18][R182.64], P0 ;  /* 0x05000000b6037fae */ /* 0x000fe60008121852 */
[----:B------:R-:W-:Y:S01]  /*b140*/  IMAD.WIDE R170, R0, 0x4, R170 ;  /* 0x0000000400aa7825 */ /* 0x000fe200078e02aa */
[----:B------:R-:W-:Y:S03]  /*b150*/  LDGSTS.E [R3+0x5400], desc[UR18][R178.64], P0 ;  /* 0x05400000b2037fae */ /* 0x000fe60008121852 */
[----:B------:R-:W-:Y:S01]  /*b160*/  IMAD.SHL.U32 R4, R4, 0x4, RZ ;  /* 0x0000000404047824 */ /* 0x000fe200078e00ff */
[----:B------:R-:W-:Y:S01]  /*b170*/  LDGSTS.E [R3+0x5800], desc[UR18][R174.64], P0 ;  /* 0x05800000ae037fae */ /* 0x000fe20008121852 */
[----:B------:R-:W-:-:S03]  /*b180*/  IMAD.WIDE R166, R0, 0x4, R166 ;  /* 0x0000000400a67825 */ /* 0x000fc600078e02a6 */
[----:B------:R-:W-:Y:S01]  /*b190*/  LDGSTS.E [R3+0x5c00], desc[UR18][R170.64], P0 ;  /* 0x05c00000aa037fae */ /* 0x000fe20008121852 */
[----:B------:R-:W-:Y:S01]  /*b1a0*/  IMAD.WIDE R162, R0, 0x4, R162 ;  /* 0x0000000400a27825 */ /* 0x000fe200078e02a2 */
[----:B------:R-:W-:Y:S02]  /*b1b0*/  LOP3.LUT R4, R4, R252, RZ, 0x3c, !PT ;  /* 0x000000fc04047212 */ /* 0x000fe400078e3cff */
[----:B------:R-:W-:Y:S01]  /*b1c0*/  LDGSTS.E [R3+0x6000], desc[UR18][R166.64], P0 ;  /* 0x06000000a6037fae */ /* 0x000fe20008121852 */
[----:B------:R-:W-:-:S04]  /*b1d0*/  IMAD.WIDE R158, R0, 0x4, R158 ;  /* 0x00000004009e7825 */ /* 0x000fc800078e029e */
[C---:B------:R-:W-:Y:S01]  /*b1e0*/  IMAD.WIDE R154, R0.reuse, 0x4, R154 ;  /* 0x00000004009a7825 */ /* 0x040fe200078e029a */
[----:B------:R-:W-:Y:S03]  /*b1f0*/  LDGSTS.E [R3+0x6400], desc[UR18][R162.64], P0 ;  /* 0x06400000a2037fae */ /* 0x000fe60008121852 */
[C---:B------:R-:W-:Y:S01]  /*b200*/  IMAD.WIDE R22, R0.reuse, 0x4, R22 ;  /* 0x0000000400167825 */ /* 0x040fe200078e0216 */
[----:B------:R-:W-:Y:S03]  /*b210*/  LDGSTS.E [R3+0x6800], desc[UR18][R158.64], P0 ;  /* 0x068000009e037fae */ /* 0x000fe60008121852 */
[----:B------:R-:W-:Y:S01]  /*b220*/  IMAD.WIDE R18, R0, 0x4, R18 ;  /* 0x0000000400127825 */ /* 0x000fe200078e0212 */
[----:B------:R-:W-:Y:S01]  /*b230*/  LDGSTS.E [R3+0x6c00], desc[UR18][R154.64], P0 ;  /* 0x06c000009a037fae */ /* 0x000fe20008121852 */
[----:B------:R-:W-:-:S02]  /*b240*/  LOP3.LUT R4, R4, 0x40, RZ, 0x3c, !PT ;  /* 0x0000004004047812 */ /* 0x000fc400078e3cff */
[C---:B------:R-:W-:Y:S01]  /*b250*/  IMAD.WIDE R14, R0.reuse, 0x4, R14 ;  /* 0x00000004000e7825 */ /* 0x040fe200078e020e */
[----:B------:R-:W-:Y:S03]  /*b260*/  LDGSTS.E [R3+0x7000], desc[UR18][R22.64], P0 ;  /* 0x0700000016037fae */ /* 0x000fe60008121852 */
[----:B------:R-:W-:Y:S01]  /*b270*/  IMAD.WIDE R10, R0, 0x4, R10 ;  /* 0x00000004000a7825 */ /* 0x000fe200078e020a */
[----:B------:R-:W-:Y:S04]  /*b280*/  LDGSTS.E [R3+0x7400], desc[UR18][R18.64], P0 ;  /* 0x0740000012037fae */ /* 0x000fe80008121852 */
[----:B------:R-:W-:Y:S04]  /*b290*/  LDGSTS.E [R3+0x7800], desc[UR18][R14.64], P0 ;  /* 0x078000000e037fae */ /* 0x000fe80008121852 */
[----:B------:R1:W-:Y:S02]  /*b2a0*/  LDGSTS.E [R3+0x7c00], desc[UR18][R10.64], P0 ;  /* 0x07c000000a037fae */ /* 0x0003e40008121852 */
[----:B-1----:R-:W-:-:S02]  /*b2b0*/  VIADD R3, R4, UR5 ;  /* 0x0000000504037c36 */ /* 0x002fc40008000000 */
[----:B--2---:R-:W-:-:S04]  /*b2c0*/  IMAD.WIDE R146, R0, 0x4, R146 ;  /* 0x0000000400927825 */ /* 0x004fc800078e0292 */
[C---:B---3--:R-:W-:Y:S01]  /*b2d0*/  IMAD.WIDE R148, R0.reuse, 0x4, R148 ;  /* 0x0000000400947825 */ /* 0x048fe200078e0294 */
[----:B------:R1:W-:Y:S03]  /*b2e0*/  STL.64 [R1+0x220], R146 ;  /* 0x0002209201007387 */ /* 0x0003e60000100a00 */
[C---:B----4-:R-:W-:Y:S01]  /*b2f0*/  IMAD.WIDE R6, R0.reuse, 0x4, R6 ;  /* 0x0000000400067825 */ /* 0x050fe200078e0206 */
[----:B------:R2:W-:Y:S04]  /*b300*/  STL.64 [R1+0x210], R148 ;  /* 0x0002109401007387 */ /* 0x0005e80000100a00 */
[----:B------:R3:W-:Y:S04]  /*b310*/  STL.64 [R1+0x200], R6 ;  /* 0x0002000601007387 */ /* 0x0007e80000100a00 */
[----:B------:R-:W-:Y:S04]  /*b320*/  LDGSTS.E [R3+0x200], desc[UR18][R146.64], P0 ;  /* 0x0020000092037fae */ /* 0x000fe80008121852 */
[----:B------:R-:W-:Y:S04]  /*b330*/  LDGSTS.E [R3+0x600], desc[UR18][R148.64], P0 ;  /* 0x0060000094037fae */ /* 0x000fe80008121852 */
[----:B------:R4:W-:Y:S04]  /*b340*/  LDGSTS.E [R3+0xa00], desc[UR18][R6.64], P0 ;  /* 0x00a0000006037fae */ /* 0x0009e80008121852 */
[----:B-1----:R-:W5:Y:S04]  /*b350*/  LDL.LU.64 R146, [R1+0x378] ;  /* 0x0003780001927983 */ /* 0x002f680000300a00 */
[----:B--2---:R-:W5:Y:S04]  /*b360*/  LDL.LU.64 R148, [R1+0x370] ;  /* 0x0003700001947983 */ /* 0x004f680000300a00 */
[----:B---3--:R-:W4:Y:S04]  /*b370*/  LDL R6, [R1+0x330] ;  /* 0x0003300001067983 */ /* 0x008f280000100800 */
[----:B------:R-:W2:Y:S01]  /*b380*/  LDL R4, [R1+0x240] ;  /* 0x0002400001047983 */ /* 0x000ea20000100800 */
        /* <DEDUP_REMOVED lines=56> */
[----:B------:R-:W-:Y:S03]  /*b710*/  LDGSTS.E [R3+0x7a00], desc[UR18][R12.64], P0 ;  /* 0x07a000000c037fae */ /* 0x000fe60008121852 */
[----:B------:R-:W-:Y:S01]  /*b720*/  VIADD R5, R5, 0x1 ;  /* 0x0000000105057836 */ /* 0x000fe20000000000 */
[----:B------:R1:W-:Y:S01]  /*b730*/  LDGSTS.E [R3+0x7e00], desc[UR18][R8.64], P0 ;  /* 0x07e0000008037fae */ /* 0x0003e20008121852 */
[----:B------:R-:W-:-:S03]  /*b740*/  VIADD R2, R2, 0xffffffe0 ;  /* 0xffffffe002027836 */ /* 0x000fc60000000000 */
[----:B------:R-:W0:Y:S01]  /*b750*/  LDGDEPBAR ;  /* 0x00000000000079af */ /* 0x000e220000000000 */
[----:B----4-:R-:W-:-:S03]  /*b760*/  IMAD.WIDE R6, R6, 0x4, R150 ;  /* 0x0000000406067825 */ /* 0x010fc600078e0296 */
[----:B------:R3:W5:Y:S01]  /*b770*/  LDL.LU.64 R150, [R1+0x368] ;  /* 0x0003680001967983 */ /* 0x0007620000300a00 */
[----:B--2---:R-:W-:-:S03]  /*b780*/  ISETP.NE.U32.AND P0, PT, R4, R5, PT ;  /* 0x000000050400720c */ /* 0x004fc60003f05070 */
[----:B------:R2:W-:Y:S04]  /*b790*/  STL [R1+0x238], R5 ;  /* 0x0002380501007387 */ /* 0x0005e80000100800 */
[----:B--2---:R3:W5:Y:S01]  /*b7a0*/  LDL.LU R5, [R1+0x364] ;  /* 0x0003640001057983 */ /* 0x0047620000300800 */
[----:B------:R-:W-:Y:S02]  /*b7b0*/  IMAD.MOV.U32 R4, RZ, RZ, R6 ;  /* 0x000000ffff047224 */ /* 0x000fe400078e0006 */
[----:B-1----:R-:W-:-:S03]  /*b7c0*/  IMAD.MOV.U32 R3, RZ, RZ, R7 ;  /* 0x000000ffff037224 */ /* 0x002fc600078e0007 */
[----:B------:R-:W-:Y:S05]  /*b7d0*/  @P0 BRA `(.L_x_1) ;  /* 0xffffffcc00240947 */ /* 0x000fea000383ffff */
.L_x_0:
[----:B------:R-:W2:Y:S01]  /*b7e0*/  LDL.LU R7, [R1+0x338] ;  /* 0x0003380001077983 */ /* 0x000ea20000300800 */
[----:B------:R-:W-:-:S04]  /*b7f0*/  DEPBAR.LE SB0, 0x0 ;  /* 0x000080000000791a */ /* 0x000fc80000000000 */
[----:B------:R-:W4:Y:S01]  /*b800*/  LDL.LU R252, [R1+0x33c] ;  /* 0x00033c0001fc7983 */ /* 0x000f220000300800 */
[----:B------:R-:W1:Y:S01]  /*b810*/  S2R R0, SR_TID.X ;  /* 0x0000000000007919 */ /* 0x000e620000002100 */
[----:B-----5:R-:W-:Y:S01]  /*b820*/  VIADD R3, R5, 0x1 ;  /* 0x0000000105037836 */ /* 0x020fe20000000000 */
[----:B------:R-:W-:Y:S01]  /*b830*/  ULDC UR5, c[0x0][0x22c] ;  /* 0x00008b0000057ab9 */ /* 0x000fe20000000800 */
[----:B------:R-:W-:Y:S01]  /*b840*/  ULDC UR4, c[0x0][0x22c] ;  /* 0x00008b0000047ab9 */ /* 0x000fe20000000800 */
[----:B------:R-:W2:Y:S04]  /*b850*/  LDL.LU R6, [R1+0x340] ;  /* 0x0003400001067983 */ /* 0x000ea80000300800 */
[----:B------:R-:W3:Y:S04]  /*b860*/  LDL.LU R12, [R1] ;  /* 0x00000000010c7983 */ /* 0x000ee80000300800 */
[----:B------:R-:W3:Y:S04]  /*b870*/  LDL.LU R13, [R1+0x8] ;  /* 0x00000800010d7983 */ /* 0x000ee80000300800 */
[----:B------:R-:W3:Y:S04]  /*b880*/  LDL.LU R8, [R1+0x4] ;  /* 0x0000040001087983 */ /* 0x000ee80000300800 */
[----:B------:R-:W3:Y:S01]  /*b890*/  LDL.LU R9, [R1+0xc] ;  /* 0x00000c0001097983 */ /* 0x000ee20000300800 */
[----:B-1----:R-:W-:-:S02]  /*b8a0*/  IMAD.SHL.U32 R2, R0, 0x10, RZ ;  /* 0x0000001000027824 */ /* 0x002fc400078e00ff */
[----:B------:R-:W-:-:S03]  /*b8b0*/  IMAD.SHL.U32 R0, R0, 0x40, RZ ;  /* 0x0000004000007824 */ /* 0x000fc600078e00ff */
[----:B------:R-:W-:Y:S02]  /*b8c0*/  LOP3.LUT R2, R2, 0xf0, RZ, 0xc0, !PT ;  /* 0x000000f002027812 */ /* 0x000fe400078ec0ff */
[----:B------:R-:W-:-:S04]  /*b8d0*/  LOP3.LUT R0, R0, 0x400, RZ, 0xc0, !PT ;  /* 0x0000040000007812 */ /* 0x000fc800078ec0ff */
[----:B------:R-:W-:Y:S01]  /*b8e0*/  IADD3 R0, R0, UR7, R2 ;  /* 0x0000000700007c10 */ /* 0x000fe2000fffe002 */
[----:B------:R-:W-:Y:S02]  /*b8f0*/  IMAD.MOV.U32 R14, RZ, RZ, R24 ;  /* 0x000000ffff0e7224 */ /* 0x000fe400078e0018 */
[----:B------:R-:W-:Y:S02]  /*b900*/  IMAD.MOV.U32 R15, RZ, RZ, R26 ;  /* 0x000000ffff0f7224 */ /* 0x000fe400078e001a */
[----:B------:R-:W-:Y:S02]  /*b910*/  IMAD.MOV.U32 R10, RZ, RZ, R25 ;  /* 0x000000ffff0a7224 */ /* 0x000fe400078e0019 */
[----:B------:R-:W-:Y:S02]  /*b920*/  IMAD.MOV.U32 R11, RZ, RZ, R27 ;  /* 0x000000ffff0b7224 */ /* 0x000fe400078e001b */
[----:B------:R-:W-:Y:S02]  /*b930*/  IMAD.MOV.U32 R22, RZ, RZ, R41 ;  /* 0x000000ffff167224 */ /* 0x000fe400078e0029 */
[----:B------:R-:W-:-:S02]  /*b940*/  IMAD.MOV.U32 R23, RZ, RZ, R43 ;  /* 0x000000ffff177224 */ /* 0x000fc400078e002b */
        /* <DEDUP_REMOVED lines=44> */
[----:B------:R-:W-:Y:S01]  /*bc10*/  VIADD R2, R5, 0x2 ;  /* 0x0000000205027836 */ /* 0x000fe20000000000 */
[----:B------:R-:W-:Y:S01]  /*bc20*/  BAR.SYNC.DEFER_BLOCKING 0x0 ;  /* 0x0000000000007b1d */ /* 0x000fe20000010000 */
[----:B--2---:R-:W-:-:S05]  /*bc30*/  ISETP.GE.AND P0, PT, R6, R7, PT ;  /* 0x000000070600720c */ /* 0x004fca0003f06270 */
[----:B------:R-:W1:Y:S01]  /*bc40*/  S2R R7, SR_TID.X ;  /* 0x0000000000077919 */ /* 0x000e620000002100 */
[C---:B----4-:R-:W-:Y:S02]  /*bc50*/  ISETP.LT.AND P5, PT, R5.reuse, R252, !P0 ;  /* 0x000000fc0500720c */ /* 0x050fe400047a1270 */
[----:B------:R-:W-:Y:S01]  /*bc60*/  ISETP.LT.AND P3, PT, R2, UR5, !P0 ;  /* 0x0000000502007c0c */ /* 0x000fe2000c761270 */
[----:B------:R-:W-:Y:S01]  /*bc70*/  VIADD R2, R5, 0x3 ;  /* 0x0000000305027836 */ /* 0x000fe20000000000 */
[----:B------:R-:W-:Y:S01]  /*bc80*/  ISETP.LT.AND P4, PT, R3, UR4, !P0 ;  /* 0x0000000403007c0c */ /* 0x000fe2000c781270 */
[----:B------:R-:W-:Y:S01]  /*bc90*/  VIADD R3, R5, 0x4 ;  /* 0x0000000405037836 */ /* 0x000fe20000000000 */
[----:B------:R-:W-:Y:S01]  /*bca0*/  ULDC UR4, c[0x0][0x22c] ;  /* 0x00008b0000047ab9 */ /* 0x000fe20000000800 */
[----:B------:R-:W-:Y:S01]  /*bcb0*/  ULDC UR5, c[0x0][0x22c] ;  /* 0x00008b0000057ab9 */ /* 0x000fe20000000800 */
[----:B------:R-:W-:Y:S01]  /*bcc0*/  ISETP.LT.AND P2, PT, R2, UR4, !P0 ;  /* 0x0000000402007c0c */ /* 0x000fe2000c741270 */
[----:B------:R-:W-:Y:S01]  /*bcd0*/  ULDC UR4, c[0x0][0x244] ;  /* 0x0000910000047ab9 */ /* 0x000fe20000000800 */
[----:B------:R-:W-:-:S02]  /*bce0*/  ISETP.LT.AND P1, PT, R3, UR5, !P0 ;  /* 0x0000000503007c0c */ /* 0x000fc4000c721270 */
[----:B-1----:R-:W-:Y:S01]  /*bcf0*/  LOP3.LUT R7, R7, 0x60, RZ, 0xc0, !PT ;  /* 0x0000006007077812 */ /* 0x002fe200078ec0ff */
[----:B------:R-:W-:Y:S01]  /*bd00*/  IMAD R3, R6, UR4, RZ ;  /* 0x0000000406037c24 */ /* 0x000fe2000f8e02ff */
[----:B------:R-:W-:Y:S01]  /*bd10*/  ULDC UR5, c[0x0][0x248] ;  /* 0x0000920000057ab9 */ /* 0x000fe20000000800 */
[----:B------:R-:W-:Y:S02]  /*bd20*/  ULDC UR4, c[0x0][0x22c] ;  /* 0x00008b0000047ab9 */ /* 0x000fe40000000800 */
[----:B------:R-:W-:Y:S02]  /*bd30*/  IMAD R0, R7, 0x8, R0 ;  /* 0x0000000807007824 */ /* 0x000fe400078e0200 */
[----:B------:R-:W1:Y:S03]  /*bd40*/  S2R R7, SR_TID.X ;  /* 0x0000000000077919 */ /* 0x000e660000002100 */
[----:B---3--:R-:W-:Y:S01]  /*bd50*/  STSM.16.M88.4 [R0], R12 ;  /* 0x0000000c00007844 */ /* 0x008fe20000000200 */
[----:B-1----:R-:W-:-:S04]  /*bd60*/  LOP3.LUT R7, R7, 0x7f, RZ, 0xc0, !PT ;  /* 0x0000007f07077812 */ /* 0x002fc800078ec0ff */
[----:B------:R-:W-:Y:S01]  /*bd70*/  LEA R252, R7, UR7, 0x4 ;  /* 0x0000000707fc7c11 */ /* 0x000fe2000f8e20ff */
[----:B------:R-:W-:Y:S01]  /*bd80*/  BAR.SYNC.DEFER_BLOCKING 0x0 ;  /* 0x0000000000007b1d */ /* 0x000fe20000010000 */
[----:B------:R-:W-:-:S05]  /*bd90*/  IMAD R7, R5, UR5, RZ ;  /* 0x0000000505077c24 */ /* 0x000fca000f8e02ff */
[----:B------:R-:W-:Y:S01]  /*bda0*/  ULDC.64 UR6, c[0x0][0x220] ;  /* 0x0000880000067ab9 */ /* 0x000fe20000000a00 */
[----:B------:R-:W1:Y:S01]  /*bdb0*/  LDS.128 R12, [R252] ;  /* 0x00000000fc0c7984 */ /* 0x000e620000000c00 */
[----:B------:R-:W-:Y:S06]  /*bdc0*/  BAR.SYNC.DEFER_BLOCKING 0x0 ;  /* 0x0000000000007b1d */ /* 0x000fec0000010000 */
[----:B-1----:R1:W-:Y:S04]  /*bdd0*/  STL.64 [R1+0x200], R12 ;  /* 0x0002000c01007387 */ /* 0x0023e80000100a00 */
[----:B------:R-:W-:Y:S04]  /*bde0*/  STL.64 [R1+0x208], R14 ;  /* 0x0002080e01007387 */ /* 0x000fe80000100a00 */
[----:B-1----:R-:W2:Y:S04]  /*bdf0*/  LDL.LU R12, [R1+0x10] ;  /* 0x00001000010c7983 */ /* 0x002ea80000300800 */
[----:B------:R-:W2:Y:S04]  /*be00*/  LDL.LU R13, [R1+0x18] ;  /* 0x00001800010d7983 */ /* 0x000ea80000300800 */
[----:B------:R1:W-:Y:S01]  /*be10*/  STSM.16.M88.4 [R0], R8 ;  /* 0x0000000800007844 */ /* 0x0003e20000000200 */
[----:B------:R-:W-:Y:S06]  /*be20*/  BAR.SYNC.DEFER_BLOCKING 0x0 ;  /* 0x0000000000007b1d */ /* 0x000fec0000010000 */
[----:B-1----:R-:W3:Y:S04]  /*be30*/  LDL.LU R8, [R1+0x14] ;  /* 0x0000140001087983 */ /* 0x002ee80000300800 */
[----:B------:R-:W3:Y:S04]  /*be40*/  LDL.LU R9, [R1+0x1c] ;  /* 0x00001c0001097983 */ /* 0x000ee80000300800 */
[----:B------:R-:W1:Y:S01]  /*be50*/  LDS.128 R16, [R252] ;  /* 0x00000000fc107984 */ /* 0x000e620000000c00 */
[----:B------:R-:W-:-:S02]  /*be60*/  IMAD.MOV.U32 R14, RZ, RZ, R28 ;  /* 0x000000ffff0e7224 */ /* 0x000fc400078e001c */
[----:B------:R-:W-:Y:S01]  /*be70*/  IMAD.MOV.U32 R15, RZ, RZ, R30 ;  /* 0x000000ffff0f7224 */ /* 0x000fe200078e001e */
[----:B------:R-:W-:Y:S06]  /*be80*/  BAR.SYNC.DEFER_BLOCKING 0x0 ;  /* 0x0000000000007b1d */ /* 0x000fec0000010000 */
[----:B-1----:R-:W-:Y:S04]  /*be90*/  STL.64 [R1], R16 ;  /* 0x0000001001007387 */ /* 0x002fe80000100a00 */
[----:B------:R-:W-:Y:S01]  /*bea0*/  STL.64 [R1+0x8], R18 ;  /* 0x0000081201007387 */ /* 0x000fe20000100a00 */
[----:B------:R-:W-:-:S02]  /*beb0*/  IMAD.MOV.U32 R10, RZ, RZ, R29 ;  /* 0x000000ffff0a7224 */ /* 0x000fc400078e001d */
[----:B------:R-:W-:Y:S01]  /*bec0*/  IMAD.MOV.U32 R11, RZ, RZ, R31 ;  /* 0x000000ffff0b7224 */ /* 0x000fe200078e001f */
[----:B--2---:R-:W-:Y:S01]  /*bed0*/  STSM.16.M88.4 [R0], R12 ;  /* 0x0000000c00007844 */ /* 0x004fe20000000200 */
[----:B------:R-:W-:Y:S06]  /*bee0*/  BAR.SYNC.DEFER_BLOCKING 0x0 ;  /* 0x0000000000007b1d */ /* 0x000fec0000010000 */
[----:B------:R-:W1:Y:S02]  /*bef0*/  LDS.128 R12, [R252] ;  /* 0x00000000fc0c7984 */ /* 0x000e640000000c00 */
[----:B------:R-:W-:Y:S06]  /*bf00*/  BAR.SYNC.DEFER_BLOCKING 0x0 ;  /* 0x0000000000007b1d */ /* 0x000fec0000010000 */
[----:B-1----:R1:W-:Y:S04]  /*bf10*/  STL.64 [R1+0x10], R12 ;  /* 0x0000100c01007387 */ /* 0x0023e80000100a00 */
[----:B------:R-:W-:Y:S04]  /*bf20*/  STL.64 [R1+0x18], R14 ;  /* 0x0000180e01007387 */ /* 0x000fe80000100a00 */
[----:B-1----:R-:W2:Y:S04]  /*bf30*/  LDL.LU R12, [R1+0x20] ;  /* 0x00002000010c7983 */ /* 0x002ea80000300800 */
[----:B------:R-:W2:Y:S04]  /*bf40*/  LDL.LU R13, [R1+0x28] ;  /* 0x00002800010d7983 */ /* 0x000ea80000300800 */
[----:B---3--:R1:W-:Y:S01]  /*bf50*/  STSM.16.M88.4 [R0], R8 ;  /* 0x0000000800007844 */ /* 0x0083e20000000200 */
[----:B------:R-:W-:Y:S06]  /*bf60*/  BAR.SYNC.DEFER_BLOCKING 0x0 ;  /* 0x0000000000007b1d */ /* 0x000fec0000010000 */
[----:B-1----:R-:W3:Y:S04]  /*bf70*/  LDL.LU R8, [R1+0x24] ;  /* 0x0000240001087983 */ /* 0x002ee80000300800 */
[----:B------:R-:W3:Y:S04]  /*bf80*/  LDL.LU R9, [R1+0x2c] ;  /* 0x00002c0001097983 */ /* 0x000ee80000300800 */
[----:B------:R-:W1:Y:S01]  /*bf90*/  LDS.128 R248, [R252] ;  /* 0x00000000fcf87984 */ /* 0x000e620000000c00 */
[----:B------:R-:W-:-:S02]  /*bfa0*/  IMAD.MOV.U32 R14, RZ, RZ, R32 ;  /* 0x000000ffff0e7224 */ /* 0x000fc400078e0020 */
[----:B------:R-:W-:Y:S01]  /*bfb0*/  IMAD.MOV.U32 R15, RZ, RZ, R34 ;  /* 0x000000ffff0f7224 */ /* 0x000fe200078e0022 */
[----:B------:R-:W-:Y:S01]  /*bfc0*/  BAR.SYNC.DEFER_BLOCKING 0x0 ;  /* 0x0000000000007b1d */ /* 0x000fe20000010000 */
[----:B------:R-:W-:Y:S02]  /*bfd0*/  IMAD.MOV.U32 R10, RZ, RZ, R33 ;  /* 0x000000ffff0a7224 */ /* 0x000fe400078e0021 */
[----:B------:R-:W-:-:S03]  /*bfe0*/  IMAD.MOV.U32 R11, RZ, RZ, R35 ;  /* 0x000000ffff0b7224 */ /* 0x000fc600078e0023 */
[----:B-1----:R-:W-:Y:S04]  /*bff0*/  STL [R1+0x368], R250 ;  /* 0x000368fa01007387 */ /* 0x002fe80000100800 */
[----:B------:R-:W-:Y:S04]  /*c000*/  STL [R1+0x364], R251 ;  /* 0x000364fb01007387 */ /* 0x000fe80000100800 */
[----:B--2---:R-:W-:Y:S01]  /*c010*/  STSM.16.M88.4 [R0], R12 ;  /* 0x0000000c00007844 */ /* 0x004fe20000000200 */
[----:B------:R-:W-:Y:S06]  /*c020*/  BAR.SYNC.DEFER_BLOCKING 0x0 ;  /* 0x0000000000007b1d */ /* 0x000fec0000010000 */
[----:B------:R-:W1:Y:S02]  /*c030*/  LDS.128 R244, [R252] ;  /* 0x00000000fcf47984 */ /* 0x000e640000000c00 */
[----:B------:R-:W-:Y:S06]  /*c040*/  BAR.SYNC.DEFER_BLOCKING 0x0 ;  /* 0x0000000000007b1d */ /* 0x000fec0000010000 */
[----:B---3--:R2:W-:Y:S02]  /*c050*/  STSM.16.M88.4 [R0], R8 ;  /* 0x0000000800007844 */ /* 0x0085e40000000200 */
[----:B------:R-:W-:Y:S06]  /*c060*/  BAR.SYNC.DEFER_BLOCKING 0x0 ;  /* 0x0000000000007b1d */ /* 0x000fec0000010000 */
[----:B--2---:R-:W2:Y:S04]  /*c070*/  LDL.LU R8, [R1+0x30] ;  /* 0x0000300001087983 */ /* 0x004ea80000300800 */
[----:B------:R-:W2:Y:S04]  /*c080*/  LDL.LU R9, [R1+0x38] ;  /* 0x0000380001097983 */ /* 0x000ea80000300800 */
[----:B------:R-:W3:Y:S04]  /*c090*/  LDL.LU R12, [R1+0x34] ;  /* 0x00003400010c7983 */ /* 0x000ee80000300800 */
[----:B------:R-:W3:Y:S04]  /*c0a0*/  LDL.LU R13, [R1+0x3c] ;  /* 0x00003c00010d7983 */ /* 0x000ee80000300800 */
[----:B------:R-:W4:Y:S01]  /*c0b0*/  LDS.128 R16, [R252] ;  /* 0x00000000fc107984 */ /* 0x000f220000000c00 */
[----:B------:R-:W-:-:S02]  /*c0c0*/  IMAD.MOV.U32 R10, RZ, RZ, R36 ;  /* 0x000000ffff0a7224 */ /* 0x000fc400078e0024 */
[----:B------:R-:W-:Y:S01]  /*c0d0*/  IMAD.MOV.U32 R11, RZ, RZ, R38 ;  /* 0x000000ffff0b7224 */ /* 0x000fe200078e0026 */
[----:B------:R-:W-:Y:S01]  /*c0e0*/  BAR.SYNC.DEFER_BLOCKING 0x0 ;  /* 0x0000000000007b1d */ /* 0x000fe20000010000 */
[----:B------:R-:W-:Y:S02]  /*c0f0*/  IMAD.MOV.U32 R14, RZ, RZ, R37 ;  /* 0x000000ffff0e7224 */ /* 0x000fe400078e0025 */
[----:B------:R-:W-:-:S03]  /*c100*/  IMAD.MOV.U32 R15, RZ, RZ, R39 ;  /* 0x000000ffff0f7224 */ /* 0x000fc600078e0027 */
[----:B--2---:R-:W-:Y:S02]  /*c110*/  STSM.16.M88.4 [R0], R8 ;  /* 0x0000000800007844 */ /* 0x004fe40000000200 */
[----:B------:R-:W-:Y:S06]  /*c120*/  BAR.SYNC.DEFER_BLOCKING 0x0 ;  /* 0x0000000000007b1d */ /* 0x000fec0000010000 */
[----:B------:R-:W2:Y:S02]  /*c130*/  LDS.128 R8, [R252] ;  /* 0x00000000fc087984 */ /* 0x000ea40000000c00 */
[----:B------:R-:W-:Y:S06]  /*c140*/  BAR.SYNC.DEFER_BLOCKING 0x0 ;  /* 0x0000000000007b1d */ /* 0x000fec0000010000 */
[----:B---3--:R3:W-:Y:S02]  /*c150*/  STSM.16.M88.4 [R0], R12 ;  /* 0x0000000c00007844 */ /* 0x0087e40000000200 */
[----:B------:R-:W-:Y:S06]  /*c160*/  BAR.SYNC.DEFER_BLOCKING 0x0 ;  /* 0x0000000000007b1d */ /* 0x000fec0000010000 */
[----:B---3--:R-:W3:Y:S04]  /*c170*/  LDL.LU R12, [R1+0x40] ;  /* 0x00004000010c7983 */ /* 0x008ee80000300800 */
[----:B------:R-:W3:Y:S04]  /*c180*/  LDL.LU R13, [R1+0x48] ;  /* 0x00004800010d7983 */ /* 0x000ee80000300800 */
[----:B------:R-:W4:Y:S04]  /*c190*/  LDL.LU R20, [R1+0x44] ;  /* 0x0000440001147983 */ /* 0x000f280000300800 */
[----:B------:R-:W4:Y:S04]  /*c1a0*/  LDL.LU R21, [R1+0x4c] ;  /* 0x00004c0001157983 */ /* 0x000f280000300800 */
[----:B------:R-:W2:Y:S01]  /*c1b0*/  LDS.128 R24, [R252] ;  /* 0x00000000fc187984 */ /* 0x000ea20000000c00 */
[----:B------:R-:W-:-:S02]  /*c1c0*/  IMAD.MOV.U32 R14, RZ, RZ, R40 ;  /* 0x000000ffff0e7224 */ /* 0x000fc400078e0028 */
[----:B------:R-:W-:Y:S01]  /*c1d0*/  IMAD.MOV.U32 R15, RZ, RZ, R42 ;  /* 0x000000ffff0f7224 */ /* 0x000fe200078e002a */
[----:B------:R-:W-:Y:S06]  /*c1e0*/  BAR.SYNC.DEFER_BLOCKING 0x0 ;  /* 0x0000000000007b1d */ /* 0x000fec0000010000 */
[----:B---3--:R-:W-:Y:S02]  /*c1f0*/  STSM.16.M88.4 [R0], R12 ;  /* 0x0000000c00007844 */ /* 0x008fe40000000200 */
[----:B------:R-:W-:Y:S06]  /*c200*/  BAR.SYNC.DEFER_BLOCKING 0x0 ;  /* 0x0000000000007b1d */ /* 0x000fec0000010000 */
[----:B------:R-:W3:Y:S02]  /*c210*/  LDS.128 R12, [R252] ;  /* 0x00000000fc0c7984 */ /* 0x000ee40000000c00 */
[----:B------:R-:W-:Y:S06]  /*c220*/  BAR.SYNC.DEFER_BLOCKING 0x0 ;  /* 0x0000000000007b1d */ /* 0x000fec0000010000 */
[----:B----4-:R4:W-:Y:S02]  /*c230*/  STSM.16.M88.4 [R0], R20 ;  /* 0x0000001400007844 */ /* 0x0109e40000000200 */
[----:B------:R-:W-:Y:S06]  /*c240*/  BAR.SYNC.DEFER_BLOCKING 0x0 ;  /* 0x0000000000007b1d */ /* 0x000fec0000010000 */
[----:B----4-:R-:W4:Y:S04]  /*c250*/  LDL.LU R20, [R1+0x50] ;  /* 0x0000500001147983 */ /* 0x010f280000300800 */
[----:B------:R-:W4:Y:S04]  /*c260*/  LDL.LU R21, [R1+0x58] ;  /* 0x0000580001157983 */ /* 0x000f280000300800 */
[----:B------:R-:W2:Y:S04]  /*c270*/  LDL.LU R28, [R1+0x54] ;  /* 0x00005400011c7983 */ /* 0x000ea80000300800 */
[----:B------:R-:W2:Y:S04]  /*c280*/  LDL.LU R29, [R1+0x5c] ;  /* 0x00005c00011d7983 */ /* 0x000ea80000300800 */
[----:B------:R-:W3:Y:S01]  /*c290*/  LDS.128 R32, [R252] ;  /* 0x00000000fc207984 */ /* 0x000ee20000000c00 */
[----:B------:R-:W-:-:S02]  /*c2a0*/  IMAD.MOV.U32 R22, RZ, RZ, R44 ;  /* 0x000000ffff167224 */ /* 0x000fc400078e002c */
[----:B------:R-:W-:Y:S01]  /*c2b0*/  IMAD.MOV.U32 R23, RZ, RZ, R46 ;  /* 0x000000ffff177224 */ /* 0x000fe200078e002e */
[----:B------:R-:W-:Y:S01]  /*c2c0*/  BAR.SYNC.DEFER_BLOCKING 0x0 ;  /* 0x0000000000007b1d */ /* 0x000fe20000010000 */
[----:B------:R-:W-:Y:S02]  /*c2d0*/  IMAD.MOV.U32 R30, RZ, RZ, R45 ;  /* 0x000000ffff1e7224 */ /* 0x000fe400078e002d */
[----:B------:R-:W-:-:S03]  /*c2e0*/  IMAD.MOV.U32 R31, RZ, RZ, R47 ;  /* 0x000000ffff1f7224 */ /* 0x000fc600078e002f */
[----:B----4-:R-:W-:Y:S02]  /*c2f0*/  STSM.16.M88.4 [R0], R20 ;  /* 0x0000001400007844 */ /* 0x010fe40000000200 */
[----:B------:R-:W-:Y:S06]  /*c300*/  BAR.SYNC.DEFER_BLOCKING 0x0 ;  /* 0x0000000000007b1d */ /* 0x000fec0000010000 */
[----:B------:R-:W4:Y:S02]  /*c310*/  LDS.128 R20, [R252] ;  /* 0x00000000fc147984 */ /* 0x000f240000000c00 */
[----:B------:R-:W-:Y:S06]  /*c320*/  BAR.SYNC.DEFER_BLOCKING 0x0 ;  /* 0x0000000000007b1d */ /* 0x000fec0000010000 */
[----:B--2---:R2:W-:Y:S02]  /*c330*/  STSM.16.M88.4 [R0], R28 ;  /* 0x0000001c00007844 */ /* 0x0045e40000000200 */
        /* <DEDUP_REMOVED lines=24> */
[----:B------:R-:W-:Y:S01]  /*c4c0*/  BAR.SYNC.DEFER_BLOCKING 0x0 ;  /* 0x0000000000007b1d */ /* 0x000fe20000010000 */
[----:B------:R-:W-:Y:S02]  /*c4d0*/  IMAD.MOV.U32 R46, RZ, RZ, R53 ;  /* 0x000000ffff2e7224 */ /* 0x000fe400078e0035 */
[----:B------:R-:W-:-:S03]  /*c4e0*/  IMAD.MOV.U32 R47, RZ, RZ, R55 ;  /* 0x000000ffff2f7224 */ /* 0x000fc600078e0037 */
[----:B---3--:R-:W-:Y:S02]  /*c4f0*/  STSM.16.M88.4 [R0], R36 ;  /* 0x0000002400007844 */ /* 0x008fe40000000200 */
[----:B------:R-:W-:Y:S06]  /*c500*/  BAR.SYNC.DEFER_BLOCKING 0x0 ;  /* 0x0000000000007b1d */ /* 0x000fec0000010000 */
[----:B------:R-:W3:Y:S02]  /*c510*/  LDS.128 R36, [R252] ;  /* 0x00000000fc247984 */ /* 0x000ee40000000c00 */
[----:B------:R-:W-:Y:S06]  /*c520*/  BAR.SYNC.DEFER_BLOCKING 0x0 ;  /* 0x0000000000007b1d */ /* 0x000fec0000010000 */
[----:B----4-:R4:W-:Y:S04]  /*c530*/  STSM.16.M88.4 [R0], R44 ;  /* 0x0000002c00007844 */ /* 0x0109e80000000200 */
[----:B----4-:R-:W4:Y:S04]  /*c540*/  LDL.LU R44, [R1+0x80] ;  /* 0x00008000012c7983 */ /* 0x010f280000300800 */
[----:B------:R-:W4:Y:S04]  /*c550*/  LDL.LU R45, [R1+0x88] ;  /* 0x00008800012d7983 */ /* 0x000f280000300800 */
[----:B------:R-:W2:Y:S04]  /*c560*/  LDL.LU R52, [R1+0x84] ;  /* 0x0000840001347983 */ /* 0x000ea80000300800 */
[----:B------:R-:W2:Y:S01]  /*c570*/  LDL.LU R53, [R1+0x8c] ;  /* 0x00008c0001357983 */ /* 0x000ea20000300800 */
[----:B------:R-:W-:-:S02]  /*c580*/  IMAD.MOV.U32 R46, RZ, RZ, R56 ;  /* 0x000000ffff2e7224 */ /* 0x000fc400078e0038 */
[----:B------:R-:W-:Y:S01]  /*c590*/  IMAD.MOV.U32 R47, RZ, RZ, R58 ;  /* 0x000000ffff2f7224 */ /* 0x000fe200078e003a */
[----:B------:R-:W-:Y:S01]  /*c5a0*/  BAR.SYNC.DEFER_BLOCKING 0x0 ;  /* 0x0000000000007b1d */ /* 0x000fe20000010000 */
[----:B------:R-:W-:Y:S02]  /*c5b0*/  IMAD.MOV.U32 R54, RZ, RZ, R57 ;  /* 0x000000ffff367224 */ /* 0x000fe400078e0039 */
[----:B------:R-:W-:-:S03]  /*c5c0*/  IMAD.MOV.U32 R55, RZ, RZ, R59 ;  /* 0x000000ffff377224 */ /* 0x000fc600078e003b */
[----:B------:R-:W3:Y:S02]  /*c5d0*/  LDS.128 R56, [R252] ;  /* 0x00000000fc387984 */ /* 0x000ee40000000c00 */
[----:B------:R-:W-:Y:S06]  /*c5e0*/  BAR.SYNC.DEFER_BLOCKING 0x0 ;  /* 0x0000000000007b1d */ /* 0x000fec0000010000 */
[----:B----4-:R-:W-:Y:S02]  /*c5f0*/  STSM.16.M88.4 [R0], R44 ;  /* 0x0000002c00007844 */ /* 0x010fe40000000200 */
[----:B------:R-:W-:Y:S06]  /*c600*/  BAR.SYNC.DEFER_BLOCKING 0x0 ;  /* 0x0000000000007b1d */ /* 0x000fec0000010000 */
[----:B------:R-:W4:Y:S02]  /*c610*/  LDS.128 R44, [R252] ;  /* 0x00000000fc2c7984 */ /* 0x000f240000000c00 */
[----:B------:R-:W-:Y:S06]  /*c620*/  BAR.SYNC.DEFER_BLOCKING 0x0 ;  /* 0x0000000000007b1d */ /* 0x000fec0000010000 */
[----:B--2---:R2:W-:Y:S04]  /*c630*/  STSM.16.M88.4 [R0], R52 ;  /* 0x0000003400007844 */ /* 0x0045e80000000200 */
[----:B--2---:R-:W2:Y:S04]  /*c640*/  LDL.LU R52, [R1+0x90] ;  /* 0x0000900001347983 */ /* 0x004ea80000300800 */
[----:B------:R-:W2:Y:S04]  /*c650*/  LDL.LU R53, [R1+0x98] ;  /* 0x0000980001357983 */ /* 0x000ea80000300800 */
[----:B------:R-:W3:Y:S04]  /*c660*/  LDL.LU R152, [R1+0x94] ;  /* 0x0000940001987983 */ /* 0x000ee80000300800 */
[----:B------:R-:W3:Y:S01]  /*c670*/  LDL.LU R153, [R1+0x9c] ;  /* 0x00009c0001997983 */ /* 0x000ee20000300800 */
[----:B------:R-:W-:Y:S01]  /*c680*/  BAR.SYNC.DEFER_BLOCKING 0x0 ;  /* 0x0000000000007b1d */ /* 0x000fe20000010000 */
[----:B------:R-:W-:-:S02]  /*c690*/  IMAD.MOV.U32 R54, RZ, RZ, R60 ;  /* 0x000000ffff367224 */ /* 0x000fc400078e003c */
[----:B------:R-:W-:-:S03]  /*c6a0*/  IMAD.MOV.U32 R55, RZ, RZ, R62 ;  /* 0x000000ffff377224 */ /* 0x000fc600078e003e */
[----:B------:R-:W4:Y:S02]  /*c6b0*/  LDS.128 R60, [R252] ;  /* 0x00000000fc3c7984 */ /* 0x000f240000000c00 */
[----:B------:R-:W-:Y:S06]  /*c6c0*/  BAR.SYNC.DEFER_BLOCKING 0x0 ;  /* 0x0000000000007b1d */ /* 0x000fec0000010000 */
[----:B--2---:R-:W-:Y:S02]  /*c6d0*/  STSM.16.M88.4 [R0], R52 ;  /* 0x0000003400007844 */ /* 0x004fe40000000200 */
[----:B------:R-:W-:Y:S06]  /*c6e0*/  BAR.SYNC.DEFER_BLOCKING 0x0 ;  /* 0x0000000000007b1d */ /* 0x000fec0000010000 */
[----:B------:R-:W2:Y:S02]  /*c6f0*/  LDS.128 R52, [R252] ;  /* 0x00000000fc347984 */ /* 0x000ea40000000c00 */
[----:B------:R-:W-:Y:S06]  /*c700*/  BAR.SYNC.DEFER_BLOCKING 0x0 ;  /* 0x0000000000007b1d */ /* 0x000fec0000010000 */
[----:B---3--:R3:W-:Y:S04]  /*c710*/  STSM.16.M88.4 [R0], R152 ;  /* 0x0000009800007844 */ /* 0x0087e80000000200 */
[----:B---3--:R-:W3:Y:S04]  /*c720*/  LDL.LU R152, [R1+0xa0] ;  /* 0x0000a00001987983 */ /* 0x008ee80000300800 */
[----:B------:R-:W3:Y:S04]  /*c730*/  LDL.LU R153, [R1+0xa8] ;  /* 0x0000a80001997983 */ /* 0x000ee80000300800 */
[----:B------:R-:W4:Y:S04]  /*c740*/  LDL.LU R156, [R1+0xa4] ;  /* 0x0000a400019c7983 */ /* 0x000f280000300800 */
[----:B------:R-:W4:Y:S01]  /*c750*/  LDL.LU R157, [R1+0xac] ;  /* 0x0000ac00019d7983 */ /* 0x000f220000300800 */
[----:B------:R-:W-:Y:S01]  /*c760*/  BAR.SYNC.DEFER_BLOCKING 0x0 ;  /* 0x0000000000007b1d */ /* 0x000fe20000010000 */
[----:B------:R-:W-:-:S02]  /*c770*/  IMAD.MOV.U32 R154, RZ, RZ, R64 ;  /* 0x000000ffff9a7224 */ /* 0x000fc400078e0040 */
[----:B------:R-:W-:-:S03]  /*c780*/  IMAD.MOV.U32 R155, RZ, RZ, R66 ;  /* 0x000000ffff9b7224 */ /* 0x000fc600078e0042 */
[----:B------:R-:W2:Y:S02]  /*c790*/  LDS.128 R64, [R252] ;  /* 0x00000000fc407984 */ /* 0x000ea40000000c00 */
[----:B------:R-:W-:Y:S06]  /*c7a0*/  BAR.SYNC.DEFER_BLOCKING 0x0 ;  /* 0x0000000000007b1d */ /* 0x000fec0000010000 */
        /* <DEDUP_REMOVED lines=9> */
[----:B------:R-:W-:Y:S01]  /*c840*/  BAR.SYNC.DEFER_BLOCKING 0x0 ;  /* 0x0000000000007b1d */ /* 0x000fe20000010000 */
[----:B------:R-:W-:-:S02]  /*c850*/  IMAD.MOV.U32 R158, RZ, RZ, R68 ;  /* 0x000000ffff9e7224 */ /* 0x000fc400078e0044 */
        /* <DEDUP_REMOVED lines=273> */
[----:B---3--:R3:W-:Y:S02]  /*d970*/  STSM.16.M88.4 [R0], R236 ;  /* 0x000000ec00007844 */ /* 0x0087e40000000200 */
[----:B------:R-:W-:Y:S06]  /*d980*/  BAR.SYNC.DEFER_BLOCKING 0x0 ;  /* 0x0000000000007b1d */ /* 0x000fec0000010000 */
[----:B---3--:R-:W3:Y:S04]  /*d990*/  LDL.LU R236, [R1+0x1f0] ;  /* 0x0001f00001ec7983 */ /* 0x008ee80000300800 */
[----:B------:R-:W4:Y:S04]  /*d9a0*/  LDL.LU R250, [R1] ;  /* 0x0000000001fa7983 */ /* 0x000f280000300800 */
[----:B------:R-:W3:Y:S04]  /*d9b0*/  LDL.LU R237, [R1+0x1f8] ;  /* 0x0001f80001ed7983 */ /* 0x000ee80000300800 */
[----:B------:R-:W2:Y:S01]  /*d9c0*/  LDS.128 R240, [R252] ;  /* 0x00000000fcf07984 */ /* 0x000ea20000000c00 */
[----:B------:R-:W-:-:S02]  /*d9d0*/  IMAD.MOV.U32 R238, RZ, RZ, R148 ;  /* 0x000000ffffee7224 */ /* 0x000fc400078e0094 */
[----:B------:R-:W-:Y:S01]  /*d9e0*/  IMAD.MOV.U32 R239, RZ, RZ, R150 ;  /* 0x000000ffffef7224 */ /* 0x000fe200078e0096 */
[----:B------:R-:W-:Y:S06]  /*d9f0*/  BAR.SYNC.DEFER_BLOCKING 0x0 ;  /* 0x0000000000007b1d */ /* 0x000fec0000010000 */
[----:B---3--:R3:W-:Y:S04]  /*da00*/  STSM.16.M88.4 [R0], R236 ;  /* 0x000000ec00007844 */ /* 0x0087e80000000200 */
[----:B---3--:R-:W3:Y:S04]  /*da10*/  LDL.LU R236, [R1+0x1f4] ;  /* 0x0001f40001ec7983 */ /* 0x008ee80000300800 */
[----:B------:R-:W3:Y:S01]  /*da20*/  LDL.LU R237, [R1+0x1fc] ;  /* 0x0001fc0001ed7983 */ /* 0x000ee20000300800 */
[----:B------:R-:W-:-:S02]  /*da30*/  IMAD.MOV.U32 R238, RZ, RZ, R149 ;  /* 0x000000ffffee7224 */ /* 0x000fc400078e0095 */
[----:B------:R-:W-:Y:S01]  /*da40*/  IMAD.MOV.U32 R239, RZ, RZ, R151 ;  /* 0x000000ffffef7224 */ /* 0x000fe200078e0097 */
[----:B------:R-:W-:Y:S06]  /*da50*/  BAR.SYNC.DEFER_BLOCKING 0x0 ;  /* 0x0000000000007b1d */ /* 0x000fec0000010000 */
[----:B------:R-:W2:Y:S04]  /*da60*/  LDL.LU R251, [R1+0x8] ;  /* 0x0000080001fb7983 */ /* 0x000ea80000300800 */
[----:B------:R-:W1:Y:S01]  /*da70*/  LDS.128 R148, [R252] ;  /* 0x00000000fc947984 */ /* 0x000e620000000c00 */
[----:B------:R-:W-:Y:S06]  /*da80*/  BAR.SYNC.DEFER_BLOCKING 0x0 ;  /* 0x0000000000007b1d */ /* 0x000fec0000010000 */
[----:B---3--:R3:W-:Y:S04]  /*da90*/  STSM.16.M88.4 [R0], R236 ;  /* 0x000000ec00007844 */ /* 0x0087e80000000200 */
[----:B---3--:R-:W3:Y:S01]  /*daa0*/  LDL.LU R0, [R1+0x200] ;  /* 0x0002000001007983 */ /* 0x008ee20000300800 */
[----:B------:R-:W-:Y:S01]  /*dab0*/  BAR.SYNC.DEFER_BLOCKING 0x0 ;  /* 0x0000000000007b1d */ /* 0x000fe20000010000 */
[----:B------:R-:W-:Y:S01]  /*dac0*/  LEA R2, P6, R3, UR6, 0x2 ;  /* 0x0000000603027c11 */ /* 0x000fe2000f8c10ff */
[----:B------:R-:W-:-:S03]  /*dad0*/  VIADD R4, R7, UR5 ;  /* 0x0000000507047c36 */ /* 0x000fc60008000000 */
[----:B------:R-:W-:Y:S01]  /*dae0*/  LEA.HI.X.SX32 R3, R3, UR7, 0x2, P6 ;  /* 0x0000000703037c11 */ /* 0x000fe2000b0f16ff */
[----:B------:R-:W-:Y:S01]  /*daf0*/  ULDC UR6, c[0x0][0x248] ;  /* 0x0000920000067ab9 */ /* 0x000fe20000000800 */
[CC--:B------:R-:W-:Y:S01]  /*db00*/  LEA R6, P6, R7.reuse, R2.reuse, 0x2 ;  /* 0x0000000207067211 */ /* 0x0c0fe200078c10ff */
[----:B------:R-:W2:Y:S01]  /*db10*/  LDL.LU R238, [R1+0x4] ;  /* 0x0000040001ee7983 */ /* 0x000ea20000300800 */
[----:B------:R-:W-:Y:S02]  /*db20*/  ULDC UR7, c[0x0][0x22c] ;  /* 0x00008b0000077ab9 */ /* 0x000fe40000000800 */
[----:B------:R-:W-:Y:S01]  /*db30*/  LEA.HI.X.SX32 R7, R7, R3, 0x2, P6 ;  /* 0x0000000307077211 */ /* 0x000fe200030f16ff */
[----:B------:R-:W2:Y:S01]  /*db40*/  LDL.LU R239, [R1+0xc] ;  /* 0x00000c0001ef7983 */ /* 0x000ea20000300800 */
[----:B------:R-:W-:-:S04]  /*db50*/  LEA R236, P6, R4, R2, 0x2 ;  /* 0x0000000204ec7211 */ /* 0x000fc800078c10ff */
[C---:B------:R-:W-:Y:S01]  /*db60*/  LEA.HI.X.SX32 R237, R4.reuse, R3, 0x2, P6 ;  /* 0x0000000304ed7211 */ /* 0x040fe200030f16ff */
[----:B---3--:R-:W-:Y:S04]  /*db70*/  @P5 STG.E desc[UR18][R6.64], R0 ;  /* 0x0000000006005986 */ /* 0x008fe8000c101912 */
[----:B----4-:R3:W-:Y:S04]  /*db80*/  @P4 STG.E desc[UR18][R236.64], R250 ;  /* 0x000000faec004986 */ /* 0x0107e8000c101912 */
[----:B---3--:R-:W3:Y:S04]  /*db90*/  LDL.LU R250, [R1+0x368] ;  /* 0x0003680001fa7983 */ /* 0x008ee80000300800 */
[----:B------:R-:W4:Y:S01]  /*dba0*/  LDL.LU R237, [R1+0x204] ;  /* 0x0002040001ed7983 */ /* 0x000f220000300800 */
[----:B------:R-:W-:-:S02]  /*dbb0*/  VIADD R0, R4, UR5 ;  /* 0x0000000504007c36 */ /* 0x000fc40008000000 */
[----:B------:R-:W-:-:S03]  /*dbc0*/  VIADD R7, R5, 0x5 ;  /* 0x0000000505077836 */ /* 0x000fc60000000000 */
[C---:B------:R-:W-:Y:S02]  /*dbd0*/  LEA R6, P6, R0.reuse, R2, 0x2 ;  /* 0x0000000200067211 */ /* 0x040fe400078c10ff */
[----:B------:R-:W-:Y:S01]  /*dbe0*/  ISETP.LT.AND P5, PT, R7, UR4, !P0 ;  /* 0x0000000407007c0c */ /* 0x000fe2000c7a1270 */
[----:B------:R-:W-:Y:S01]  /*dbf0*/  VIADD R4, R5, 0x6 ;  /* 0x0000000605047836 */ /* 0x000fe20000000000 */
[C---:B------:R-:W-:Y:S01]  /*dc00*/  LEA.HI.X.SX32 R7, R0.reuse, R3, 0x2, P6 ;  /* 0x0000000300077211 */ /* 0x040fe200030f16ff */
[----:B------:R-:W-:Y:S01]  /*dc10*/  VIADD R0, R0, UR5 ;  /* 0x0000000500007c36 */ /* 0x000fe20008000000 */
[----:B------:R-:W-:-:S03]  /*dc20*/  ULDC UR4, c[0x0][0x22c] ;  /* 0x00008b0000047ab9 */ /* 0x000fc60000000800 */
[----:B----4-:R4:W-:Y:S01]  /*dc30*/  @P3 STG.E desc[UR18][R6.64], R237 ;  /* 0x000000ed06003986 */ /* 0x0109e2000c101912 */
[----:B------:R-:W-:-:S04]  /*dc40*/  LEA R236, P3, R0, R2, 0x2 ;  /* 0x0000000200ec7211 */ /* 0x000fc800078610ff */
[----:B----4-:R-:W-:-:S05]  /*dc50*/  LEA.HI.X.SX32 R237, R0, R3, 0x2, P3 ;  /* 0x0000000300ed7211 */ /* 0x010fca00018f16ff */
[----:B--2---:R2:W-:Y:S04]  /*dc60*/  @P2 STG.E desc[UR18][R236.64], R238 ;  /* 0x000000eeec002986 */ /* 0x0045e8000c101912 */
[----:B--2---:R-:W2:Y:S01]  /*dc70*/  LDL.LU R237, [R1+0x208] ;  /* 0x0002080001ed7983 */ /* 0x004ea20000300800 */
[C---:B------:R-:W-:Y:S01]  /*dc80*/  VIADD R6, R5.reuse, 0x7 ;  /* 0x0000000705067836 */ /* 0x040fe20000000000 */
[----:B------:R-:W-:Y:S01]  /*dc90*/  ISETP.LT.AND P4, PT, R4, UR4, !P0 ;  /* 0x0000000404007c0c */ /* 0x000fe2000c781270 */
[----:B------:R-:W-:Y:S01]  /*dca0*/  VIADD R4, R0, UR5 ;  /* 0x0000000500047c36 */ /* 0x000fe20008000000 */
[----:B------:R-:W-:Y:S01]  /*dcb0*/  ULDC UR4, c[0x0][0x22c] ;  /* 0x00008b0000047ab9 */ /* 0x000fe20000000800 */
[----:B------:R-:W-:Y:S01]  /*dcc0*/  VIADD R0, R5, 0x8 ;  /* 0x0000000805007836 */ /* 0x000fe20000000000 */
[----:B------:R-:W-:Y:S01]  /*dcd0*/  ISETP.LT.AND P3, PT, R6, UR4, !P0 ;  /* 0x0000000406007c0c */ /* 0x000fe2000c761270 */
[----:B------:R-:W-:Y:S01]  /*dce0*/  ULDC UR4, c[0x0][0x22c] ;  /* 0x00008b0000047ab9 */ /* 0x000fe20000000800 */
[----:B------:R-:W-:-:S02]  /*dcf0*/  LEA R6, P6, R4, R2, 0x2 ;  /* 0x0000000204067211 */ /* 0x000fc400078c10ff */
[----:B------:R-:W-:Y:S01]  /*dd00*/  ISETP.LT.AND P2, PT, R0, UR4, !P0 ;  /* 0x0000000400007c0c */ /* 0x000fe2000c741270 */
[C---:B------:R-:W-:Y:S01]  /*dd10*/  VIADD R0, R4.reuse, UR5 ;  /* 0x0000000504007c36 */ /* 0x040fe20008000000 */
[-C--:B------:R-:W-:Y:S01]  /*dd20*/  LEA.HI.X.SX32 R7, R4, R3.reuse, 0x2, P6 ;  /* 0x0000000304077211 */ /* 0x080fe200030f16ff */
[----:B------:R-:W-:Y:S02]  /*dd30*/  ULDC UR4, c[0x0][0x22c] ;  /* 0x00008b0000047ab9 */ /* 0x000fe40000000800 */
[C---:B------:R-:W-:Y:S01]  /*dd40*/  VIADD R238, R0.reuse, UR5 ;  /* 0x0000000500ee7c36 */ /* 0x040fe20008000000 */
[-C--:B------:R-:W-:Y:S01]  /*dd50*/  LEA R236, P6, R0, R2.reuse, 0x2 ;  /* 0x0000000200ec7211 */ /* 0x080fe200078c10ff */
[C---:B------:R-:W-:Y:S01]  /*dd60*/  VIADD R4, R5.reuse, 0x9 ;  /* 0x0000000905047836 */ /* 0x040fe20000000000 */
[----:B--2---:R2:W-:Y:S04]  /*dd70*/  @P1 STG.E desc[UR18][R6.64], R237 ;  /* 0x000000ed06001986 */ /* 0x0045e8000c101912 */
[----:B------:R-:W-:Y:S01]  /*dd80*/  ISETP.LT.AND P1, PT, R4, UR4, !P0 ;  /* 0x0000000404007c0c */ /* 0x000fe2000c721270 */
[----:B------:R-:W-:Y:S01]  /*dd90*/  ULDC UR4, c[0x0][0x22c] ;  /* 0x00008b0000047ab9 */ /* 0x000fe20000000800 */
[----:B------:R-:W-:Y:S01]  /*dda0*/  VIADD R4, R238, UR5 ;  /* 0x00000005ee047c36 */ /* 0x000fe20008000000 */
[----:B--2---:R-:W-:Y:S01]  /*ddb0*/  LEA.HI.X.SX32 R237, R0, R3, 0x2, P6 ;  /* 0x0000000300ed7211 */ /* 0x004fe200030f16ff */
[----:B------:R-:W-:Y:S01]  /*ddc0*/  VIADD R0, R5, 0xa ;  /* 0x0000000a05007836 */ /* 0x000fe20000000000 */
[----:B------:R-:W-:-:S03]  /*ddd0*/  LEA R6, P6, R238, R2, 0x2 ;  /* 0x00000002ee067211 */ /* 0x000fc600078c10ff */
[----:B------:R2:W-:Y:S01]  /*dde0*/  @P5 STG.E desc[UR18][R236.64], R251 ;  /* 0x000000fbec005986 */ /* 0x0005e2000c101912 */
[----:B------:R-:W-:Y:S02]  /*ddf0*/  LEA.HI.X.SX32 R7, R238, R3, 0x2, P6 ;  /* 0x00000003ee077211 */ /* 0x000fe400030f16ff */
[----:B------:R-:W-:Y:S01]  /*de00*/  ISETP.LT.AND P5, PT, R0, UR4, !P0 ;  /* 0x0000000400007c0c */ /* 0x000fe2000c7a1270 */
[----:B------:R-:W4:Y:S01]  /*de10*/  LDL.LU R238, [R1+0x10] ;  /* 0x0000100001ee7983 */ /* 0x000f220000300800 */
[----:B------:R-:W-:-:S03]  /*de20*/  ULDC UR4, c[0x0][0x22c] ;  /* 0x00008b0000047ab9 */ /* 0x000fc60000000800 */
[----:B--2---:R-:W2:Y:S04]  /*de30*/  LDL.LU R251, [R1+0x364] ;  /* 0x0003640001fb7983 */ /* 0x004ea80000300800 */
[----:B------:R-:W3:Y:S01]  /*de40*/  LDL.LU R0, [R1+0x20c] ;  /* 0x00020c0001007983 */ /* 0x000ee20000300800 */
[----:B------:R-:W-:-:S04]  /*de50*/  LEA R236, P6, R4, R2, 0x2 ;  /* 0x0000000204ec7211 */ /* 0x000fc800078c10ff */
[C---:B------:R-:W-:Y:S01]  /*de60*/  LEA.HI.X.SX32 R237, R4.reuse, R3, 0x2, P6 ;  /* 0x0000000304ed7211 */ /* 0x040fe200030f16ff */
[----:B---3--:R3:W-:Y:S02]  /*de70*/  @P4 STG.E desc[UR18][R6.64], R0 ;  /* 0x0000000006004986 */ /* 0x0087e4000c101912 */
[----:B---3--:R-:W-:Y:S02]  /*de80*/  VIADD R0, R4, UR5 ;  /* 0x0000000504007c36 */ /* 0x008fe40008000000 */
[----:B------:R-:W-:-:S03]  /*de90*/  VIADD R7, R5, 0xb ;  /* 0x0000000b05077836 */ /* 0x000fc60000000000 */
[C---:B------:R-:W-:Y:S02]  /*dea0*/  LEA R6, P6, R0.reuse, R2, 0x2 ;  /* 0x0000000200067211 */ /* 0x040fe400078c10ff */
[----:B------:R-:W-:Y:S01]  /*deb0*/  ISETP.LT.AND P4, PT, R7, UR4, !P0 ;  /* 0x0000000407007c0c */ /* 0x000fe2000c781270 */
[----:B------:R-:W-:Y:S01]  /*dec0*/  VIADD R4, R5, 0xc ;  /* 0x0000000c05047836 */ /* 0x000fe20000000000 */
[C---:B------:R-:W-:Y:S01]  /*ded0*/  LEA.HI.X.SX32 R7, R0.reuse, R3, 0x2, P6 ;  /* 0x0000000300077211 */ /* 0x040fe200030f16ff */
[----:B------:R-:W-:Y:S01]  /*dee0*/  VIADD R0, R0, UR5 ;  /* 0x0000000500007c36 */ /* 0x000fe20008000000 */
[----:B------:R3:W-:Y:S01]  /*def0*/  @P3 STG.E desc[UR18][R236.64], R239 ;  /* 0x000000efec003986 */ /* 0x0007e2000c101912 */
[----:B------:R-:W-:-:S03]  /*df00*/  ULDC UR4, c[0x0][0x22c] ;  /* 0x00008b0000047ab9 */ /* 0x000fc60000000800 */
[----:B----4-:R4:W-:Y:S01]  /*df10*/  @P2 STG.E desc[UR18][R6.64], R238 ;  /* 0x000000ee06002986 */ /* 0x0109e2000c101912 */
[----:B------:R-:W-:Y:S01]  /*df20*/  ISETP.LT.AND P3, PT, R4, UR4, !P0 ;  /* 0x0000000404007c0c */ /* 0x000fe2000c761270 */
[----:B------:R-:W-:Y:S01]  /*df30*/  ULDC UR4, c[0x0][0x22c] ;  /* 0x00008b0000047ab9 */ /* 0x000fe20000000800 */
[C---:B---3--:R-:W-:Y:S01]  /*df40*/  LEA R236, P2, R0.reuse, R2, 0x2 ;  /* 0x0000000200ec7211 */ /* 0x048fe200078410ff */
[----:B------:R-:W3:Y:S01]  /*df50*/  LDL.LU R239, [R1+0x1c] ;  /* 0x00001c0001ef7983 */ /* 0x000ee20000300800 */
[----:B----4-:R-:W-:Y:S02]  /*df60*/  VIADD R238, R5, 0xd ;  /* 0x0000000d05ee7836 */ /* 0x010fe40000000000 */
[----:B------:R-:W-:-:S03]  /*df70*/  LEA.HI.X.SX32 R237, R0, R3, 0x2, P2 ;  /* 0x0000000300ed7211 */ /* 0x000fc600010f16ff */
[----:B------:R-:W-:Y:S02]  /*df80*/  ISETP.LT.AND P2, PT, R238, UR4, !P0 ;  /* 0x00000004ee007c0c */ /* 0x000fe4000c741270 */
[----:B------:R4:W-:Y:S01]  /*df90*/  @P1 STG.E desc[UR18][R236.64], R248 ;  /* 0x000000f8ec001986 */ /* 0x0009e2000c101912 */
[----:B------:R-:W-:Y:S01]  /*dfa0*/  VIADD R4, R0, UR5 ;  /* 0x0000000500047c36 */ /* 0x000fe20008000000 */
[----:B------:R-:W-:Y:S02]  /*dfb0*/  ULDC UR4, c[0x0][0x22c] ;  /* 0x00008b0000047ab9 */ /* 0x000fe40000000800 */
[----:B------:R-:W2:Y:S04]  /*dfc0*/  LDL.LU R238, [R1+0x14] ;  /* 0x0000140001ee7983 */ /* 0x000ea80000300800 */
[----:B----4-:R-:W4:Y:S01]  /*dfd0*/  LDL.LU R248, [R1+0x18] ;  /* 0x0000180001f87983 */ /* 0x010f220000300800 */
[----:B------:R-:W-:Y:S01]  /*dfe0*/  VIADD R0, R5, 0xe ;  /* 0x0000000e05007836 */ /* 0x000fe20000000000 */
[C---:B------:R-:W-:Y:S01]  /*dff0*/  LEA R6, P6, R4.reuse, R2, 0x2 ;  /* 0x0000000204067211 */ /* 0x040fe200078c10ff */
[----:B------:R-:W-:-:S03]  /*e000*/  VIADD R237, R4, UR5 ;  /* 0x0000000504ed7c36 */ /* 0x000fc60008000000 */
[----:B------:R-:W-:Y:S01]  /*e010*/  LEA.HI.X.SX32 R7, R4, R3, 0x2, P6 ;  /* 0x0000000304077211 */ /* 0x000fe200030f16ff */
[----:B------:R-:W-:Y:S01]  /*e020*/  VIADD R4, R5, 0xf ;  /* 0x0000000f05047836 */ /* 0x000fe20000000000 */
[----:B------:R-:W-:Y:S01]  /*e030*/  ISETP.LT.AND P1, PT, R0, UR4, !P0 ;  /* 0x0000000400007c0c */ /* 0x000fe2000c721270 */
[C---:B------:R-:W-:Y:S01]  /*e040*/  VIADD R0, R237.reuse, UR5 ;  /* 0x00000005ed007c36 */ /* 0x040fe20008000000 */
[----:B------:R-:W-:Y:S01]  /*e050*/  LEA R236, P6, R237, R2, 0x2 ;  /* 0x00000002edec7211 */ /* 0x000fe200078c10ff */
[----:B------:R-:W-:-:S03]  /*e060*/  ULDC UR4, c[0x0][0x22c] ;  /* 0x00008b0000047ab9 */ /* 0x000fc60000000800 */
[----:B------:R-:W-:Y:S01]  /*e070*/  LEA.HI.X.SX32 R237, R237, R3, 0x2, P6 ;  /* 0x00000003eded7211 */ /* 0x000fe200030f16ff */
[----:B--2---:R2:W-:Y:S01]  /*e080*/  @P5 STG.E desc[UR18][R6.64], R238 ;  /* 0x000000ee06005986 */ /* 0x0045e2000c101912 */
[----:B------:R-:W-:Y:S01]  /*e090*/  ISETP.LT.AND P5, PT, R4, UR4, !P0 ;  /* 0x0000000404007c0c */ /* 0x000fe2000c7a1270 */
[C---:B------:R-:W-:Y:S01]  /*e0a0*/  VIADD R4, R0.reuse, UR5 ;  /* 0x0000000500047c36 */ /* 0x040fe20008000000 */
[----:B------:R-:W-:Y:S01]  /*e0b0*/  ULDC UR4, c[0x0][0x22c] ;  /* 0x00008b0000047ab9 */ /* 0x000fe20000000800 */
[----:B------:R1:W-:Y:S01]  /*e0c0*/  @P4 STG.E desc[UR18][R236.64], R249 ;  /* 0x000000f9ec004986 */ /* 0x0003e2000c101912 */
[----:B--2---:R-:W-:Y:S01]  /*e0d0*/  VIADD R238, R5, 0x10 ;  /* 0x0000001005ee7836 */ /* 0x004fe20000000000 */
[----:B------:R-:W-:-:S04]  /*e0e0*/  LEA R6, P6, R0, R2, 0x2 ;  /* 0x0000000200067211 */ /* 0x000fc800078c10ff */
[-C--:B------:R-:W-:Y:S02]  /*e0f0*/  LEA.HI.X.SX32 R7, R0, R3.reuse, 0x2, P6 ;  /* 0x0000000300077211 */ /* 0x080fe400030f16ff */
[----:B------:R-:W-:Y:S01]  /*e100*/  ISETP.LT.AND P4, PT, R238, UR4, !P0 ;  /* 0x00000004ee007c0c */ /* 0x000fe2000c781270 */
[C---:B------:R-:W-:Y:S01]  /*e110*/  VIADD R238, R4.reuse, UR5 ;  /* 0x0000000504ee7c36 */ /* 0x040fe20008000000 */
[CC--:B-1----:R-:W-:Y:S01]  /*e120*/  LEA R236, P6, R4.reuse, R2.reuse, 0x2 ;  /* 0x0000000204ec7211 */ /* 0x0c2fe200078c10ff */
[C---:B------:R-:W-:Y:S01]  /*e130*/  VIADD R0, R5.reuse, 0x11 ;  /* 0x0000001105007836 */ /* 0x040fe20000000000 */
[----:B----4-:R1:W-:Y:S01]  /*e140*/  @P3 STG.E desc[UR18][R6.64], R248 ;  /* 0x000000f806003986 */ /* 0x0103e2000c101912 */
[----:B------:R-:W-:Y:S01]  /*e150*/  ULDC UR4, c[0x0][0x22c] ;  /* 0x00008b0000047ab9 */ /* 0x000fe20000000800 */
[----:B------:R-:W-:Y:S02]  /*e160*/  LEA.HI.X.SX32 R237, R4, R3, 0x2, P6 ;  /* 0x0000000304ed7211 */ /* 0x000fe400030f16ff */
[----:B------:R-:W-:Y:S01]  /*e170*/  ISETP.LT.AND P3, PT, R0, UR4, !P0 ;  /* 0x0000000400007c0c */ /* 0x000fe2000c761270 */
[----:B------:R-:W-:Y:S01]  /*e180*/  VIADD R0, R5, 0x12 ;  /* 0x0000001205007836 */ /* 0x000fe20000000000 */
[----:B------:R-:W-:Y:S01]  /*e190*/  ULDC UR4, c[0x0][0x22c] ;  /* 0x00008b0000047ab9 */ /* 0x000fe20000000800 */
[----:B-1----:R-:W-:-:S04]  /*e1a0*/  LEA R6, P6, R238, R2, 0x2 ;  /* 0x00000002ee067211 */ /* 0x002fc800078c10ff */
[CC--:B------:R-:W-:Y:S01]  /*e1b0*/  LEA.HI.X.SX32 R7, R238.reuse, R3.reuse, 0x2, P6 ;  /* 0x00000003ee077211 */ /* 0x0c0fe200030f16ff */
[----:B------:R-:W-:Y:S01]  /*e1c0*/  VIADD R238, R238, UR5 ;  /* 0x00000005eeee7c36 */ /* 0x000fe20008000000 */
[----:B------:R-:W-:Y:S01]  /*e1d0*/  @P2 STG.E desc[UR18][R236.64], R250 ;  /* 0x000000faec002986 */ /* 0x000fe2000c101912 */
[----:B------:R-:W-:Y:S01]  /*e1e0*/  ISETP.LT.AND P2, PT, R0, UR4, !P0 ;  /* 0x0000000400007c0c */ /* 0x000fe2000c741270 */
[----:B------:R-:W-:Y:S01]  /*e1f0*/  VIADD R0, R5, 0x13 ;  /* 0x0000001305007836 */ /* 0x000fe20000000000 */
[----:B------:R-:W-:Y:S01]  /*e200*/  ULDC UR4, c[0x0][0x22c] ;  /* 0x00008b0000047ab9 */ /* 0x000fe20000000800 */
[----:B---3--:R1:W-:Y:S01]  /*e210*/  @P1 STG.E desc[UR18][R6.64], R239 ;  /* 0x000000ef06001986 */ /* 0x0083e2000c101912 */
[C---:B------:R-:W-:Y:S01]  /*e220*/  LEA R248, P1, R238.reuse, R2, 0x2 ;  /* 0x00000002eef87211 */ /* 0x040fe200078210ff */
[C---:B------:R-:W-:Y:S01]  /*e230*/  VIADD R4, R238.reuse, UR5 ;  /* 0x00000005ee047c36 */ /* 0x040fe20008000000 */
[----:B------:R-:W-:Y:S02]  /*e240*/  ULDC UR5, c[0x0][0x22c] ;  /* 0x00008b0000057ab9 */ /* 0x000fe40000000800 */
[----:B------:R-:W-:-:S02]  /*e250*/  LEA.HI.X.SX32 R249, R238, R3, 0x2, P1 ;  /* 0x00000003eef97211 */ /* 0x000fc400008f16ff */
[----:B------:R-:W-:Y:S01]  /*e260*/  ISETP.LT.AND P1, PT, R0, UR4, !P0 ;  /* 0x0000000400007c0c */ /* 0x000fe2000c721270 */
[C---:B------:R-:W-:Y:S01]  /*e270*/  VIADD R0, R5.reuse, 0x14 ;  /* 0x0000001405007836 */ /* 0x040fe20000000000 */
[----:B------:R-:W-:Y:S01]  /*e280*/  LEA R238, P6, R4, R2, 0x2 ;  /* 0x0000000204ee7211 */ /* 0x000fe200078c10ff */
[----:B------:R-:W-:Y:S01]  /*e290*/  ULDC UR4, c[0x0][0x22c] ;  /* 0x00008b0000047ab9 */ /* 0x000fe20000000800 */
[----:B------:R-:W-:Y:S02]  /*e2a0*/  @P5 STG.E desc[UR18][R248.64], R251 ;  /* 0x000000fbf8005986 */ /* 0x000fe4000c101912 */
[----:B------:R-:W-:Y:S01]  /*e2b0*/  ISETP.LT.AND P5, PT, R0, UR4, !P0 ;  /* 0x0000000400007c0c */ /* 0x000fe2000c7a1270 */
[----:B------:R-:W-:Y:S01]  /*e2c0*/  ULDC UR4, c[0x0][0x248] ;  /* 0x0000920000047ab9 */ /* 0x000fe20000000800 */
[C---:B-1----:R-:W-:Y:S01]  /*e2d0*/  LEA.HI.X.SX32 R239, R4.reuse, R3, 0x2, P6 ;  /* 0x0000000304ef7211 */ /* 0x042fe200030f16ff */
[----:B------:R-:W-:Y:S01]  /*e2e0*/  VIADD R4, R4, UR4 ;  /* 0x0000000404047c36 */ /* 0x000fe20008000000 */
[----:B------:R-:W-:Y:S01]  /*e2f0*/  ULDC UR4, c[0x0][0x248] ;  /* 0x0000920000047ab9 */ /* 0x000fe20000000800 */
[----:B------:R-:W-:-:S02]  /*e300*/  VIADD R0, R5, 0x15 ;  /* 0x0000001505007836 */ /* 0x000fc40000000000 */
[C---:B------:R-:W-:Y:S01]  /*e310*/  VIADD R7, R4.reuse, UR4 ;  /* 0x0000000404077c36 */ /* 0x040fe20008000000 */
[CC--:B------:R-:W-:Y:S01]  /*e320*/  LEA R236, P6, R4.reuse, R2.reuse, 0x2 ;  /* 0x0000000204ec7211 */ /* 0x0c0fe200078c10ff */
[----:B------:R-:W-:Y:S01]  /*e330*/  ULDC UR4, c[0x0][0x248] ;  /* 0x0000920000047ab9 */ /* 0x000fe20000000800 */
[----:B------:R1:W-:Y:S02]  /*e340*/  @P4 STG.E desc[UR18][R238.64], R244 ;  /* 0x000000f4ee004986 */ /* 0x0003e4000c101912 */
[-C--:B------:R-:W-:Y:S01]  /*e350*/  LEA.HI.X.SX32 R237, R4, R3.reuse, 0x2, P6 ;  /* 0x0000000304ed7211 */ /* 0x080fe200030f16ff */
[C---:B------:R-:W-:Y:S01]  /*e360*/  VIADD R4, R7.reuse, UR4 ;  /* 0x0000000407047c36 */ /* 0x040fe20008000000 */
[-C--:B------:R-:W-:Y:S01]  /*e370*/  LEA R6, P6, R7, R2.reuse, 0x2 ;  /* 0x0000000207067211 */ /* 0x080fe200078c10ff */
[----:B------:R-:W-:Y:S01]  /*e380*/  ULDC UR4, c[0x0][0x248] ;  /* 0x0000920000047ab9 */ /* 0x000fe20000000800 */
[----:B------:R-:W-:Y:S01]  /*e390*/  ISETP.LT.AND P4, PT, R0, UR5, !P0 ;  /* 0x0000000500007c0c */ /* 0x000fe2000c781270 */
[----:B------:R-:W-:Y:S01]  /*e3a0*/  VIADD R0, R5, 0x16 ;  /* 0x0000001605007836 */ /* 0x000fe20000000000 */
[----:B------:R-:W-:Y:S01]  /*e3b0*/  LEA.HI.X.SX32 R7, R7, R3, 0x2, P6 ;  /* 0x0000000307077211 */ /* 0x000fe200030f16ff */
[----:B------:R-:W-:Y:S01]  /*e3c0*/  ULDC UR5, c[0x0][0x22c] ;  /* 0x00008b0000057ab9 */ /* 0x000fe20000000800 */
[----:B------:R2:W-:Y:S01]  /*e3d0*/  @P3 STG.E desc[UR18][R236.64], R16 ;  /* 0x00000010ec003986 */ /* 0x0005e2000c101912 */
[----:B-1----:R-:W-:-:S02]  /*e3e0*/  LEA R238, P6, R4, R2, 0x2 ;  /* 0x0000000204ee7211 */ /* 0x002fc400078c10ff */
[----:B------:R-:W-:Y:S01]  /*e3f0*/  ISETP.LT.AND P3, PT, R0, UR5, !P0 ;  /* 0x0000000500007c0c */ /* 0x000fe2000c761270 */
[C---:B------:R-:W-:Y:S01]  /*e400*/  VIADD R0, R5.reuse, 0x17 ;  /* 0x0000001705007836 */ /* 0x040fe20000000000 */
[CC--:B------:R-:W-:Y:S01]  /*e410*/  LEA.HI.X.SX32 R239, R4.reuse, R3.reuse, 0x2, P6 ;  /* 0x0000000304ef7211 */ /* 0x0c0fe200030f16ff */
[----:B------:R-:W-:Y:S01]  /*e420*/  VIADD R4, R4, UR4 ;  /* 0x0000000404047c36 */ /* 0x000fe20008000000 */
[----:B------:R-:W-:Y:S01]  /*e430*/  ULDC UR5, c[0x0][0x22c] ;  /* 0x00008b0000057ab9 */ /* 0x000fe20000000800 */
[----:B------:R1:W-:Y:S01]  /*e440*/  @P2 STG.E desc[UR18][R6.64], R245 ;  /* 0x000000f506002986 */ /* 0x0003e2000c101912 */
[----:B------:R-:W-:Y:S01]  /*e450*/  ISETP.LT.AND P2, PT, R0, UR5, !P0 ;  /* 0x0000000500007c0c */ /* 0x000fe2000c741270 */
[----:B------:R-:W-:Y:S01]  /*e460*/  ULDC UR4, c[0x0][0x248] ;  /* 0x0000920000047ab9 */ /* 0x000fe20000000800 */
[----:B------:R-:W-:Y:S01]  /*e470*/  VIADD R0, R5, 0x18 ;  /* 0x0000001805007836 */ /* 0x000fe20000000000 */
[----:B------:R3:W-:Y:S01]  /*e480*/  @P1 STG.E desc[UR18][R238.64], R17 ;  /* 0x00000011ee001986 */ /* 0x0007e2000c101912 */
[C---:B--2---:R-:W-:Y:S01]  /*e490*/  LEA R236, P1, R4.reuse, R2, 0x2 ;  /* 0x0000000204ec7211 */ /* 0x044fe200078210ff */
[C---:B------:R-:W-:Y:S01]  /*e4a0*/  VIADD R16, R4.reuse, UR4 ;  /* 0x0000000404107c36 */ /* 0x040fe20008000000 */
[----:B------:R-:W-:Y:S01]  /*e4b0*/  ULDC UR4, c[0x0][0x22c] ;  /* 0x00008b0000047ab9 */ /* 0x000fe20000000800 */
[----:B------:R-:W-:Y:S01]  /*e4c0*/  ULDC UR5, c[0x0][0x22c] ;  /* 0x00008b0000057ab9 */ /* 0x000fe20000000800 */
        /* <DEDUP_REMOVED lines=16> */
[-C--:B------:R-:W-:Y:S02]  /*e5d0*/  LEA.HI.X.SX32 R7, R16, R3.reuse, 0x2, P6 ;  /* 0x0000000310077211 */ /* 0x080fe400030f16ff */
[----:B------:R-:W-:Y:S02]  /*e5e0*/  LEA R16, P6, R4, R2, 0x2 ;  /* 0x0000000204107211 */ /* 0x000fe400078c10ff */
[----:B------:R-:W-:Y:S01]  /*e5f0*/  ISETP.LT.AND P4, PT, R0, UR5, !P0 ;  /* 0x0000000500007c0c */ /* 0x000fe2000c781270 */
[----:B------:R-:W-:Y:S01]  /*e600*/  VIADD R0, R5, 0x1b ;  /* 0x0000001b05007836 */ /* 0x000fe20000000000 */
[C---:B---3--:R-:W-:Y:S01]  /*e610*/  LEA.HI.X.SX32 R17, R4.reuse, R3, 0x2, P6 ;  /* 0x0000000304117211 */ /* 0x048fe200030f16ff */
[----:B------:R-:W-:Y:S01]  /*e620*/  ULDC UR5, c[0x0][0x22c] ;  /* 0x00008b0000057ab9 */ /* 0x000fe20000000800 */
[----:B-1----:R-:W-:Y:S01]  /*e630*/  VIADD R18, R4, UR4 ;  /* 0x0000000404127c36 */ /* 0x002fe20008000000 */
[----:B------:R1:W-:Y:S01]  /*e640*/  @P3 STG.E desc[UR18][R6.64], R247 ;  /* 0x000000f706003986 */ /* 0x0003e2000c101912 */
[----:B------:R-:W-:Y:S01]  /*e650*/  ISETP.LT.AND P3, PT, R0, UR5, !P0 ;  /* 0x0000000500007c0c */ /* 0x000fe2000c761270 */
[----:B------:R-:W-:-:S02]  /*e660*/  ULDC UR4, c[0x0][0x248] ;  /* 0x0000920000047ab9 */ /* 0x000fc40000000800 */
[CC--:B------:R-:W-:Y:S01]  /*e670*/  LEA R236, P6, R18.reuse, R2.reuse, 0x2 ;  /* 0x0000000212ec7211 */ /* 0x0c0fe200078c10ff */
[C---:B------:R-:W-:Y:S01]  /*e680*/  VIADD R0, R5.reuse, 0x1c ;  /* 0x0000001c05007836 */ /* 0x040fe20000000000 */
[----:B------:R-:W-:Y:S02]  /*e690*/  ULDC UR5, c[0x0][0x22c] ;  /* 0x00008b0000057ab9 */ /* 0x000fe40000000800 */
[CC--:B------:R-:W-:Y:S01]  /*e6a0*/  LEA.HI.X.SX32 R237, R18.reuse, R3.reuse, 0x2, P6 ;  /* 0x0000000312ed7211 */ /* 0x0c0fe200030f16ff */
[----:B------:R-:W-:Y:S01]  /*e6b0*/  VIADD R18, R18, UR4 ;  /* 0x0000000412127c36 */ /* 0x000fe20008000000 */
[----:B------:R2:W-:Y:S01]  /*e6c0*/  @P2 STG.E desc[UR18][R16.64], R19 ;  /* 0x0000001310002986 */ /* 0x0005e2000c101912 */
[----:B------:R-:W-:Y:S01]  /*e6d0*/  ISETP.LT.AND P2, PT, R0, UR5, !P0 ;  /* 0x0000000500007c0c */ /* 0x000fe2000c741270 */
[----:B------:R-:W-:Y:S01]  /*e6e0*/  ULDC UR4, c[0x0][0x248] ;  /* 0x0000920000047ab9 */ /* 0x000fe20000000800 */
[----:B------:R-:W-:Y:S01]  /*e6f0*/  VIADD R0, R5, 0x1d ;  /* 0x0000001d05007836 */ /* 0x000fe20000000000 */
[----:B------:R3:W-:Y:S01]  /*e700*/  @P1 STG.E desc[UR18][R236.64], R8 ;  /* 0x00000008ec001986 */ /* 0x0007e2000c101912 */
[C---:B-1----:R-:W-:Y:S01]  /*e710*/  LEA R6, P1, R18.reuse, R2, 0x2 ;  /* 0x0000000212067211 */ /* 0x042fe200078210ff */
[C---:B------:R-:W-:Y:S01]  /*e720*/  VIADD R4, R18.reuse, UR4 ;  /* 0x0000000412047c36 */ /* 0x040fe20008000000 */
[----:B------:R-:W-:Y:S01]  /*e730*/  ULDC UR4, c[0x0][0x22c] ;  /* 0x00008b0000047ab9 */ /* 0x000fe20000000800 */
[----:B------:R-:W-:Y:S01]  /*e740*/  ULDC UR5, c[0x0][0x22c] ;  /* 0x00008b0000057ab9 */ /* 0x000fe20000000800 */
[----:B------:R-:W-:-:S02]  /*e750*/  LEA.HI.X.SX32 R7, R18, R3, 0x2, P1 ;  /* 0x0000000312077211 */ /* 0x000fc400008f16ff */
[----:B------:R-:W-:Y:S01]  /*e760*/  ISETP.LT.AND P1, PT, R0, UR4, !P0 ;  /* 0x0000000400007c0c */ /* 0x000fe2000c721270 */
[C---:B------:R-:W-:Y:S01]  /*e770*/  VIADD R0, R5.reuse, 0x1e ;  /* 0x0000001e05007836 */ /* 0x040fe20000000000 */
[----:B--2---:R-:W-:Y:S01]  /*e780*/  LEA R16, P6, R4, R2, 0x2 ;  /* 0x0000000204107211 */ /* 0x004fe200078c10ff */
[----:B------:R-:W-:Y:S01]  /*e790*/  ULDC UR4, c[0x0][0x22c] ;  /* 0x00008b0000047ab9 */ /* 0x000fe20000000800 */
[----:B------:R1:W-:Y:S02]  /*e7a0*/  @P5 STG.E desc[UR18][R6.64], R24 ;  /* 0x0000001806005986 */ /* 0x0003e4000c101912 */
[----:B------:R-:W-:Y:S01]  /*e7b0*/  ISETP.LT.AND P5, PT, R0, UR4, !P0 ;  /* 0x0000000400007c0c */ /* 0x000fe2000c7a1270 */
[----:B------:R-:W-:Y:S01]  /*e7c0*/  ULDC UR4, c[0x0][0x248] ;  /* 0x0000920000047ab9 */ /* 0x000fe20000000800 */
[C---:B------:R-:W-:Y:S01]  /*e7d0*/  LEA.HI.X.SX32 R17, R4.reuse, R3, 0x2, P6 ;  /* 0x0000000304117211 */ /* 0x040fe200030f16ff */
[----:B------:R-:W-:Y:S01]  /*e7e0*/  VIADD R4, R4, UR4 ;  /* 0x0000000404047c36 */ /* 0x000fe20008000000 */
[----:B------:R-:W-:Y:S01]  /*e7f0*/  ULDC UR4, c[0x0][0x248] ;  /* 0x0000920000047ab9 */ /* 0x000fe20000000800 */
[----:B------:R-:W-:-:S02]  /*e800*/  VIADD R0, R5, 0x1f ;  /* 0x0000001f05007836 */ /* 0x000fc40000000000 */
[C---:B---3--:R-:W-:Y:S01]  /*e810*/  VIADD R8, R4.reuse, UR4 ;  /* 0x0000000404087c36 */ /* 0x048fe20008000000 */
[CC--:B------:R-:W-:Y:S01]  /*e820*/  LEA R18, P6, R4.reuse, R2.reuse, 0x2 ;  /* 0x0000000204127211 */ /* 0x0c0fe200078c10ff */
[----:B------:R-:W-:Y:S01]  /*e830*/  ULDC UR4, c[0x0][0x248] ;  /* 0x0000920000047ab9 */ /* 0x000fe20000000800 */
[----:B------:R2:W-:Y:S02]  /*e840*/  @P4 STG.E desc[UR18][R16.64], R9 ;  /* 0x0000000910004986 */ /* 0x0005e4000c101912 */
[-C--:B------:R-:W-:Y:S01]  /*e850*/  LEA.HI.X.SX32 R19, R4, R3.reuse, 0x2, P6 ;  /* 0x0000000304137211 */ /* 0x080fe200030f16ff */
[C---:B------:R-:W-:Y:S01]  /*e860*/  VIADD R4, R8.reuse, UR4 ;  /* 0x0000000408047c36 */ /* 0x040fe20008000000 */
[-C--:B-1----:R-:W-:Y:S01]  /*e870*/  LEA R6, P6, R8, R2.reuse, 0x2 ;  /* 0x0000000208067211 */ /* 0x082fe200078c10ff */
[----:B------:R-:W-:Y:S01]  /*e880*/  ULDC UR4, c[0x0][0x248] ;  /* 0x0000920000047ab9 */ /* 0x000fe20000000800 */
[----:B------:R-:W-:Y:S01]  /*e890*/  ISETP.LT.AND P4, PT, R0, UR5, !P0 ;  /* 0x0000000500007c0c */ /* 0x000fe2000c781270 */
[C---:B------:R-:W-:Y:S01]  /*e8a0*/  VIADD R0, R5.reuse, 0x20 ;  /* 0x0000002005007836 */ /* 0x040fe20000000000 */
[-C--:B------:R-:W-:Y:S01]  /*e8b0*/  LEA.HI.X.SX32 R7, R8, R3.reuse, 0x2, P6 ;  /* 0x0000000308077211 */ /* 0x080fe200030f16ff */
[----:B------:R-:W-:Y:S01]  /*e8c0*/  ULDC UR5, c[0x0][0x22c] ;  /* 0x00008b0000057ab9 */ /* 0x000fe20000000800 */
[-C--:B------:R-:W-:Y:S01]  /*e8d0*/  LEA R8, P6, R4, R2.reuse, 0x2 ;  /* 0x0000000204087211 */ /* 0x080fe200078c10ff */
[----:B------:R1:W-:Y:S01]  /*e8e0*/  @P3 STG.E desc[UR18][R18.64], R25 ;  /* 0x0000001912003986 */ /* 0x0003e2000c101912 */
[----:B------:R-:W-:Y:S01]  /*e8f0*/  ISETP.LT.AND P3, PT, R0, UR5, !P0 ;  /* 0x0000000500007c0c */ /* 0x000fe2000c761270 */
[C---:B------:R-:W-:Y:S01]  /*e900*/  VIADD R0, R5.reuse, 0x21 ;  /* 0x0000002105007836 */ /* 0x040fe20000000000 */
[CC--:B--2---:R-:W-:Y:S01]  /*e910*/  LEA.HI.X.SX32 R9, R4.reuse, R3.reuse, 0x2, P6 ;  /* 0x0000000304097211 */ /* 0x0c4fe200030f16ff */
[----:B------:R-:W-:Y:S01]  /*e920*/  VIADD R4, R4, UR4 ;  /* 0x0000000404047c36 */ /* 0x000fe20008000000 */
[----:B------:R-:W-:Y:S01]  /*e930*/  ULDC UR5, c[0x0][0x22c] ;  /* 0x00008b0000057ab9 */ /* 0x000fe20000000800 */
[----:B------:R2:W-:Y:S01]  /*e940*/  @P2 STG.E desc[UR18][R6.64], R10 ;  /* 0x0000000a06002986 */ /* 0x0005e2000c101912 */
[----:B------:R-:W-:Y:S01]  /*e950*/  ISETP.LT.AND P2, PT, R0, UR5, !P0 ;  /* 0x0000000500007c0c */ /* 0x000fe2000c741270 */
[----:B------:R-:W-:Y:S01]  /*e960*/  ULDC UR4, c[0x0][0x248] ;  /* 0x0000920000047ab9 */ /* 0x000fe20000000800 */
[----:B------:R-:W-:Y:S01]  /*e970*/  VIADD R0, R5, 0x22 ;  /* 0x0000002205007836 */ /* 0x000fe20000000000 */
[----:B------:R3:W-:Y:S01]  /*e980*/  @P1 STG.E desc[UR18][R8.64], R26 ;  /* 0x0000001a08001986 */ /* 0x0007e2000c101912 */
[C---:B------:R-:W-:Y:S01]  /*e990*/  LEA R16, P1, R4.reuse, R2, 0x2 ;  /* 0x0000000204107211 */ /* 0x040fe200078210ff */
[C---:B-1----:R-:W-:Y:S01]  /*e9a0*/  VIADD R18, R4.reuse, UR4 ;  /* 0x0000000404127c36 */ /* 0x042fe20008000000 */
        /* <DEDUP_REMOVED lines=14> */
[C---:B------:R-:W-:Y:S01]  /*ea90*/  VIADD R4, R18.reuse, UR4 ;  /* 0x0000000412047c36 */ /* 0x040fe20008000000 */
[-C--:B---3--:R-:W-:Y:S01]  /*eaa0*/  LEA R8, P6, R18, R2.reuse, 0x2 ;  /* 0x0000000212087211 */ /* 0x088fe200078c10ff */
[----:B------:R-:W-:Y:S01]  /*eab0*/  ULDC UR4, c[0x0][0x248] ;  /* 0x0000920000047ab9 */ /* 0x000fe20000000800 */
[----:B------:R2:W-:Y:S01]  /*eac0*/  @P4 STG.E desc[UR18][R6.64], R27 ;  /* 0x0000001b06004986 */ /* 0x0005e2000c101912 */
[----:B-1----:R-:W-:Y:S01]  /*ead0*/  VIADD R16, R4, UR4 ;  /* 0x0000000404107c36 */ /* 0x002fe20008000000 */
[-C--:B------:R-:W-:Y:S01]  /*eae0*/  LEA.HI.X.SX32 R9, R18, R3.reuse, 0x2, P6 ;  /* 0x0000000312097211 */ /* 0x080fe200030f16ff */
[----:B------:R-:W-:Y:S01]  /*eaf0*/  ULDC UR4, c[0x0][0x248] ;  /* 0x0000920000047ab9 */ /* 0x000fe20000000800 */
[-C--:B------:R-:W-:Y:S02]  /*eb00*/  LEA R10, P6, R4, R2.reuse, 0x2 ;  /* 0x00000002040a7211 */ /* 0x080fe400078c10ff */
[----:B------:R-:W-:Y:S01]  /*eb10*/  ISETP.LT.AND P4, PT, R0, UR5, !P0 ;  /* 0x0000000500007c0c */ /* 0x000fe2000c781270 */
[----:B------:R-:W-:Y:S01]  /*eb20*/  VIADD R0, R5, 0x25 ;  /* 0x0000002505007836 */ /* 0x000fe20000000000 */
[----:B------:R-:W-:Y:S01]  /*eb30*/  LEA.HI.X.SX32 R11, R4, R3, 0x2, P6 ;  /* 0x00000003040b7211 */ /* 0x000fe200030f16ff */
[----:B------:R-:W-:Y:S01]  /*eb40*/  ULDC UR5, c[0x0][0x22c] ;  /* 0x00008b0000057ab9 */ /* 0x000fe20000000800 */
[----:B------:R1:W-:Y:S01]  /*eb50*/  @P3 STG.E desc[UR18][R8.64], R12 ;  /* 0x0000000c08003986 */ /* 0x0003e2000c101912 */
[----:B--2---:R-:W-:-:S02]  /*eb60*/  LEA R6, P6, R16, R2, 0x2 ;  /* 0x0000000210067211 */ /* 0x004fc400078c10ff */
        /* <DEDUP_REMOVED lines=17> */
[-C--:B--2---:R-:W-:Y:S01]  /*ec80*/  LEA R10, P6, R4, R2.reuse, 0x2 ;  /* 0x00000002040a7211 */ /* 0x084fe200078c10ff */
[----:B------:R-:W-:Y:S01]  /*ec90*/  ULDC UR4, c[0x0][0x22c] ;  /* 0x00008b0000047ab9 */ /* 0x000fe20000000800 */
[----:B------:R1:W-:Y:S02]  /*eca0*/  @P5 STG.E desc[UR18][R8.64], R33 ;  /* 0x0000002108005986 */ /* 0x0003e4000c101912 */
[----:B------:R-:W-:Y:S01]  /*ecb0*/  ISETP.LT.AND P5, PT, R0, UR4, !P0 ;  /* 0x0000000400007c0c */ /* 0x000fe2000c7a1270 */
[----:B------:R-:W-:Y:S01]  /*ecc0*/  ULDC UR4, c[0x0][0x248] ;  /* 0x0000920000047ab9 */ /* 0x000fe20000000800 */
[CC--:B------:R-:W-:Y:S01]  /*ecd0*/  LEA.HI.X.SX32 R11, R4.reuse, R3.reuse, 0x2, P6 ;  /* 0x00000003040b7211 */ /* 0x0c0fe200030f16ff */
[----:B------:R-:W-:Y:S01]  /*ece0*/  VIADD R4, R4, UR4 ;  /* 0x0000000404047c36 */ /* 0x000fe20008000000 */
[----:B------:R-:W-:Y:S01]  /*ecf0*/  ULDC UR4, c[0x0][0x248] ;  /* 0x0000920000047ab9 */ /* 0x000fe20000000800 */
[C---:B------:R-:W-:Y:S01]  /*ed00*/  VIADD R0, R5.reuse, 0x29 ;  /* 0x0000002905007836 */ /* 0x040fe20000000000 */
[----:B------:R-:W2:Y:S01]  /*ed10*/  LDS.128 R16, [R252] ;  /* 0x00000000fc107984 */ /* 0x000ea20000000c00 */
[C---:B------:R-:W-:Y:S01]  /*ed20*/  VIADD R12, R4.reuse, UR4 ;  /* 0x00000004040c7c36 */ /* 0x040fe20008000000 */
[CC--:B---3--:R-:W-:Y:S01]  /*ed30*/  LEA R6, P6, R4.reuse, R2.reuse, 0x2 ;  /* 0x0000000204067211 */ /* 0x0c8fe200078c10ff */
[----:B------:R-:W-:Y:S01]  /*ed40*/  ULDC UR4, c[0x0][0x248] ;  /* 0x0000920000047ab9 */ /* 0x000fe20000000800 */
[----:B------:R3:W-:Y:S02]  /*ed50*/  @P4 STG.E desc[UR18][R10.64], R14 ;  /* 0x0000000e0a004986 */ /* 0x0007e4000c101912 */
[-C--:B------:R-:W-:Y:S01]  /*ed60*/  LEA.HI.X.SX32 R7, R4, R3.reuse, 0x2, P6 ;  /* 0x0000000304077211 */ /* 0x080fe200030f16ff */
[C---:B------:R-:W-:Y:S01]  /*ed70*/  VIADD R4, R12.reuse, UR4 ;  /* 0x000000040c047c36 */ /* 0x040fe20008000000 */
[-C--:B-1----:R-:W-:Y:S01]  /*ed80*/  LEA R8, P6, R12, R2.reuse, 0x2 ;  /* 0x000000020c087211 */ /* 0x082fe200078c10ff */
[----:B------:R-:W-:Y:S01]  /*ed90*/  ULDC UR4, c[0x0][0x248] ;  /* 0x0000920000047ab9 */ /* 0x000fe20000000800 */
[----:B------:R-:W-:Y:S01]  /*eda0*/  ISETP.LT.AND P4, PT, R0, UR5, !P0 ;  /* 0x0000000500007c0c */ /* 0x000fe2000c781270 */
[----:B------:R-:W-:Y:S01]  /*edb0*/  VIADD R0, R5, 0x2a ;  /* 0x0000002a05007836 */ /* 0x000fe20000000000 */
[----:B------:R-:W-:Y:S01]  /*edc0*/  LEA.HI.X.SX32 R9, R12, R3, 0x2, P6 ;  /* 0x000000030c097211 */ /* 0x000fe200030f16ff */
[----:B------:R-:W-:Y:S01]  /*edd0*/  ULDC UR5, c[0x0][0x22c] ;  /* 0x00008b0000057ab9 */ /* 0x000fe20000000800 */
[----:B------:R1:W-:Y:S01]  /*ede0*/  @P3 STG.E desc[UR18][R6.64], R34 ;  /* 0x0000002206003986 */ /* 0x0003e2000c101912 */
[----:B---3--:R-:W-:-:S02]  /*edf0*/  LEA R10, P6, R4, R2, 0x2 ;  /* 0x00000002040a7211 */ /* 0x008fc400078c10ff */
        /* <DEDUP_REMOVED lines=17> */
[----:B---3--:R-:W-:Y:S01]  /*ef10*/  LEA R8, P6, R12, R2, 0x2 ;  /* 0x000000020c087211 */ /* 0x008fe200078c10ff */
        /* <DEDUP_REMOVED lines=9> */
[CC--:B----4-:R-:W-:Y:S01]  /*efb0*/  LEA R10, P6, R12.reuse, R2.reuse, 0x2 ;  /* 0x000000020c0a7211 */ /* 0x0d0fe200078c10ff */
        /* <DEDUP_REMOVED lines=1619> */
[----:B------:R-:W-:Y:S01]  /*154f0*/  VIADD R0, R5, 0xf9 ;  /* 0x000000f905007836 */ /* 0x000fe20000000000 */
[----:B------:R-:W-:Y:S01]  /*15500*/  ULDC UR4, c[0x0][0x248] ;  /* 0x0000920000047ab9 */ /* 0x000fe20000000800 */
[----:B------:R4:W-:Y:S01]  /*15510*/  @P1 STG.E desc[UR18][R6.64], R234 ;  /* 0x000000ea06001986 */ /* 0x0009e2000c101912 */
[C---:B-1----:R-:W-:Y:S01]  /*15520*/  LEA R8, P1, R12.reuse, R2, 0x2 ;  /* 0x000000020c087211 */ /* 0x042fe200078210ff */
[C---:B------:R-:W-:Y:S01]  /*15530*/  VIADD R4, R12.reuse, UR4 ;  /* 0x000000040c047c36 */ /* 0x040fe20008000000 */
[----:B------:R-:W-:Y:S01]  /*15540*/  ULDC UR4, c[0x0][0x22c] ;  /* 0x00008b0000047ab9 */ /* 0x000fe20000000800 */
[----:B------:R-:W-:Y:S01]  /*15550*/  ULDC UR5, c[0x0][0x22c] ;  /* 0x00008b0000057ab9 */ /* 0x000fe20000000800 */
[----:B------:R-:W-:-:S02]  /*15560*/  LEA.HI.X.SX32 R9, R12, R3, 0x2, P1 ;  /* 0x000000030c097211 */ /* 0x000fc400008f16ff */
[----:B------:R-:W-:Y:S01]  /*15570*/  ISETP.LT.AND P1, PT, R0, UR4, !P0 ;  /* 0x0000000400007c0c */ /* 0x000fe2000c721270 */
[----:B------:R-:W-:Y:S01]  /*15580*/  VIADD R0, R5, 0xfa ;  /* 0x000000fa05007836 */ /* 0x000fe20000000000 */
[----:B---3--:R-:W-:Y:S01]  /*15590*/  LEA R10, P6, R4, R2, 0x2 ;  /* 0x00000002040a7211 */ /* 0x008fe200078c10ff */
[----:B------:R-:W-:Y:S01]  /*155a0*/  ULDC UR4, c[0x0][0x22c] ;  /* 0x00008b0000047ab9 */ /* 0x000fe20000000800 */
[----:B------:R1:W-:Y:S02]  /*155b0*/  @P5 STG.E desc[UR18][R8.64], R242 ;  /* 0x000000f208005986 */ /* 0x0003e4000c101912 */
[----:B------:R-:W-:Y:S01]  /*155c0*/  ISETP.LT.AND P5, PT, R0, UR4, !P0 ;  /* 0x0000000400007c0c */ /* 0x000fe2000c7a1270 */
[----:B------:R-:W-:Y:S01]  /*155d0*/  ULDC UR4, c[0x0][0x248] ;  /* 0x0000920000047ab9 */ /* 0x000fe20000000800 */
[C---:B------:R-:W-:Y:S01]  /*155e0*/  LEA.HI.X.SX32 R11, R4.reuse, R3, 0x2, P6 ;  /* 0x00000003040b7211 */ /* 0x040fe200030f16ff */
[----:B------:R-:W-:Y:S01]  /*155f0*/  VIADD R4, R4, UR4 ;  /* 0x0000000404047c36 */ /* 0x000fe20008000000 */
[----:B------:R-:W-:-:S03]  /*15600*/  ULDC UR4, c[0x0][0x248] ;  /* 0x0000920000047ab9 */ /* 0x000fc60000000800 */
[C---:B------:R-:W-:Y:S01]  /*15610*/  VIADD R12, R4.reuse, UR4 ;  /* 0x00000004040c7c36 */ /* 0x040fe20008000000 */
[----:B----4-:R-:W-:Y:S01]  /*15620*/  LEA R6, P6, R4, R2, 0x2 ;  /* 0x0000000204067211 */ /* 0x010fe200078c10ff */
[----:B------:R-:W-:-:S03]  /*15630*/  ULDC UR4, c[0x0][0x248] ;  /* 0x0000920000047ab9 */ /* 0x000fc60000000800 */
[-C--:B------:R-:W-:Y:S01]  /*15640*/  LEA.HI.X.SX32 R7, R4, R3.reuse, 0x2, P6 ;  /* 0x0000000304077211 */ /* 0x080fe200030f16ff */
[C---:B------:R-:W-:Y:S01]  /*15650*/  VIADD R4, R12.reuse, UR4 ;  /* 0x000000040c047c36 */ /* 0x040fe20008000000 */
[CC--:B-1----:R-:W-:Y:S01]  /*15660*/  LEA R8, P6, R12.reuse, R2.reuse, 0x2 ;  /* 0x000000020c087211 */ /* 0x0c2fe200078c10ff */
[C---:B------:R-:W-:Y:S01]  /*15670*/  VIADD R0, R5.reuse, 0xfb ;  /* 0x000000fb05007836 */ /* 0x040fe20000000000 */
[----:B------:R1:W-:Y:S01]  /*15680*/  @P4 STG.E desc[UR18][R10.64], R235 ;  /* 0x000000eb0a004986 */ /* 0x0003e2000c101912 */
[----:B------:R-:W-:Y:S01]  /*15690*/  ULDC UR4, c[0x0][0x248] ;  /* 0x0000920000047ab9 */ /* 0x000fe20000000800 */
[-C--:B------:R-:W-:Y:S02]  /*156a0*/  LEA.HI.X.SX32 R9, R12, R3.reuse, 0x2, P6 ;  /* 0x000000030c097211 */ /* 0x080fe400030f16ff */
[----:B------:R-:W-:Y:S01]  /*156b0*/  ISETP.LT.AND P4, PT, R0, UR5, !P0 ;  /* 0x0000000500007c0c */ /* 0x000fe2000c781270 */
[C---:B------:R-:W-:Y:S01]  /*156c0*/  VIADD R0, R5.reuse, 0xfc ;  /* 0x000000fc05007836 */ /* 0x040fe20000000000 */
[----:B------:R-:W-:Y:S01]  /*156d0*/  ULDC UR5, c[0x0][0x22c] ;  /* 0x00008b0000057ab9 */ /* 0x000fe20000000800 */
[CC--:B-1----:R-:W-:Y:S01]  /*156e0*/  LEA R10, P6, R4.reuse, R2.reuse, 0x2 ;  /* 0x00000002040a7211 */ /* 0x0c2fe200078c10ff */
[----:B------:R1:W-:Y:S03]  /*156f0*/  @P3 STG.E desc[UR18][R6.64], R243 ;  /* 0x000000f306003986 */ /* 0x0003e6000c101912 */
[CC--:B------:R-:W-:Y:S01]  /*15700*/  LEA.HI.X.SX32 R11, R4.reuse, R3.reuse, 0x2, P6 ;  /* 0x00000003040b7211 */ /* 0x0c0fe200030f16ff */
[----:B------:R-:W-:Y:S01]  /*15710*/  VIADD R4, R4, UR4 ;  /* 0x0000000404047c36 */ /* 0x000fe20008000000 */
[----:B------:R-:W-:Y:S01]  /*15720*/  ULDC UR4, c[0x0][0x248] ;  /* 0x0000920000047ab9 */ /* 0x000fe20000000800 */
[----:B------:R-:W-:Y:S01]  /*15730*/  ISETP.LT.AND P3, PT, R0, UR5, !P0 ;  /* 0x0000000500007c0c */ /* 0x000fe2000c761270 */
[----:B------:R-:W-:Y:S01]  /*15740*/  VIADD R0, R5, 0xfd ;  /* 0x000000fd05007836 */ /* 0x000fe20000000000 */
[----:B------:R3:W-:Y:S01]  /*15750*/  @P2 STG.E desc[UR18][R8.64], R148 ;  /* 0x0000009408002986 */ /* 0x0007e2000c101912 */
[----:B------:R-:W-:Y:S01]  /*15760*/  VIADD R12, R4, UR4 ;  /* 0x00000004040c7c36 */ /* 0x000fe20008000000 */
[----:B------:R-:W-:Y:S01]  /*15770*/  ULDC UR4, c[0x0][0x248] ;  /* 0x0000920000047ab9 */ /* 0x000fe20000000800 */
[----:B------:R-:W-:Y:S01]  /*15780*/  ULDC UR5, c[0x0][0x22c] ;  /* 0x00008b0000057ab9 */ /* 0x000fe20000000800 */
[----:B--2---:R2:W-:Y:S01]  /*15790*/  @P1 STG.E desc[UR18][R10.64], R16 ;  /* 0x000000100a001986 */ /* 0x0045e2000c101912 */
[----:B------:R-:W-:Y:S01]  /*157a0*/  VIADD R13, R12, UR4 ;  /* 0x000000040c0d7c36 */ /* 0x000fe20008000000 */
[----:B------:R-:W-:Y:S01]  /*157b0*/  ISETP.LT.AND P2, PT, R0, UR5, !P0 ;  /* 0x0000000500007c0c */ /* 0x000fe2000c741270 */
[----:B------:R-:W-:Y:S01]  /*157c0*/  ULDC UR5, c[0x0][0x248] ;  /* 0x0000920000057ab9 */ /* 0x000fe20000000800 */
[-C--:B-1----:R-:W-:Y:S01]  /*157d0*/  LEA R6, P1, R4, R2.reuse, 0x2 ;  /* 0x0000000204067211 */ /* 0x082fe200078210ff */
[----:B------:R-:W-:Y:S01]  /*157e0*/  VIADD R14, R13, UR5 ;  /* 0x000000050d0e7c36 */ /* 0x000fe20008000000 */
[----:B------:R-:W-:Y:S01]  /*157f0*/  ULDC UR4, c[0x0][0x248] ;  /* 0x0000920000047ab9 */ /* 0x000fe20000000800 */
[----:B---3--:R-:W-:Y:S01]  /*15800*/  LEA R8, P6, R12, R2, 0x2 ;  /* 0x000000020c087211 */ /* 0x008fe200078c10ff */
[----:B------:R-:W-:Y:S01]  /*15810*/  VIADD R0, R5, 0xfe ;  /* 0x000000fe05007836 */ /* 0x000fe20000000000 */
[----:B------:R-:W-:-:S02]  /*15820*/  LEA.HI.X.SX32 R7, R4, R3, 0x2, P1 ;  /* 0x0000000304077211 */ /* 0x000fc400008f16ff */
[CC--:B--2---:R-:W-:Y:S02]  /*15830*/  LEA R10, P1, R13.reuse, R2.reuse, 0x2 ;  /* 0x000000020d0a7211 */ /* 0x0c4fe400078210ff */
[-C--:B------:R-:W-:Y:S01]  /*15840*/  LEA.HI.X.SX32 R9, R12, R3.reuse, 0x2, P6 ;  /* 0x000000030c097211 */ /* 0x080fe200030f16ff */
[C---:B------:R-:W-:Y:S01]  /*15850*/  VIADD R15, R14.reuse, UR6 ;  /* 0x000000060e0f7c36 */ /* 0x040fe20008000000 */
[----:B------:R-:W-:Y:S02]  /*15860*/  LEA R12, P6, R14, R2, 0x2 ;  /* 0x000000020e0c7211 */ /* 0x000fe400078c10ff */
[-C--:B------:R-:W-:Y:S02]  /*15870*/  LEA.HI.X.SX32 R11, R13, R3.reuse, 0x2, P1 ;  /* 0x000000030d0b7211 */ /* 0x080fe400008f16ff */
[----:B------:R-:W-:Y:S01]  /*15880*/  ISETP.LT.AND P1, PT, R0, UR7, !P0 ;  /* 0x0000000700007c0c */ /* 0x000fe2000c721270 */
[----:B------:R-:W-:Y:S01]  /*15890*/  VIADD R0, R5, 0xff ;  /* 0x000000ff05007836 */ /* 0x000fe20000000000 */
[----:B------:R-:W-:Y:S01]  /*158a0*/  LEA.HI.X.SX32 R13, R14, R3, 0x2, P6 ;  /* 0x000000030e0d7211 */ /* 0x000fe200030f16ff */
[----:B------:R-:W-:Y:S01]  /*158b0*/  VIADD R14, R15, UR4 ;  /* 0x000000040f0e7c36 */ /* 0x000fe20008000000 */
[----:B------:R-:W-:-:S02]  /*158c0*/  ULDC UR4, c[0x0][0x22c] ;  /* 0x00008b0000047ab9 */ /* 0x000fc40000000800 */
[----:B------:R-:W-:Y:S02]  /*158d0*/  ISETP.LT.AND P0, PT, R0, UR4, !P0 ;  /* 0x0000000400007c0c */ /* 0x000fe4000c701270 */
[CC--:B------:R-:W-:Y:S01]  /*158e0*/  LEA R4, P6, R15.reuse, R2.reuse, 0x2 ;  /* 0x000000020f047211 */ /* 0x0c0fe200078c10ff */
[----:B------:R1:W-:Y:S03]  /*158f0*/  @P5 STG.E desc[UR18][R6.64], R149 ;  /* 0x0000009506005986 */ /* 0x0003e6000c101912 */
[----:B------:R-:W-:Y:S01]  /*15900*/  LEA.HI.X.SX32 R5, R15, R3, 0x2, P6 ;  /* 0x000000030f057211 */ /* 0x000fe200030f16ff */
[----:B------:R1:W-:Y:S01]  /*15910*/  @P4 STG.E desc[UR18][R8.64], R17 ;  /* 0x0000001108004986 */ /* 0x0003e2000c101912 */
[----:B------:R-:W-:-:S03]  /*15920*/  LEA R2, P6, R14, R2, 0x2 ;  /* 0x000000020e027211 */ /* 0x000fc600078c10ff */
[----:B------:R1:W-:Y:S04]  /*15930*/  @P3 STG.E desc[UR18][R10.64], R150 ;  /* 0x000000960a003986 */ /* 0x0003e8000c101912 */
[----:B------:R1:W-:Y:S01]  /*15940*/  @P2 STG.E desc[UR18][R12.64], R18 ;  /* 0x000000120c002986 */ /* 0x0003e2000c101912 */
[----:B------:R-:W-:-:S03]  /*15950*/  LEA.HI.X.SX32 R3, R14, R3, 0x2, P6 ;  /* 0x000000030e037211 */ /* 0x000fc600030f16ff */
[----:B------:R1:W-:Y:S01]  /*15960*/  @P1 STG.E desc[UR18][R4.64], R151 ;  /* 0x0000009704001986 */ /* 0x0003e2000c101912 */
[----:B------:R-:W-:Y:S05]  /*15970*/  @!P0 EXIT ;  /* 0x000000000000894d */ /* 0x000fea0003800000 */
[----:B------:R-:W-:Y:S01]  /*15980*/  STG.E desc[UR18][R2.64], R19 ;  /* 0x0000001302007986 */ /* 0x000fe2000c101912 */
[----:B------:R-:W-:Y:S05]  /*15990*/  EXIT ;  /* 0x000000000000794d */ /* 0x000fea0003800000 */
.L_x_2:
[----:B------:R-:W-:-:S00]  /*159a0*/  BRA `(.L_x_2) ;  /* 0xfffffffc00fc7947 */ /* 0x000fc0000383ffff */
[----:B------:R-:W-:-:S00]  /*159b0*/  NOP ;  /* 0x0000000000007918 */ /* 0x000fc00000000000 */
        /* <DEDUP_REMOVED lines=12> */
.L_x_3:


//--------------------- .nv.shared.matmul_kernel  --------------------------
	.section	.nv.shared.matmul_kernel,"aw",@nobits
	.sectionflags	@""
	.align	16
	.zero		1024


//--------------------- .nv.shared.reserved.0     --------------------------
	.section	.nv.shared.reserved.0,"aw",@nobits
	.weak		__nv_reservedSMEM_offset_0_alias
	.size		__nv_reservedSMEM_offset_0_alias, 0, 0
	.other		__nv_reservedSMEM_offset_0_alias,@"STO_CUDA_RESERVED_SHARED STV_DEFAULT"
__nv_reservedSMEM_offset_0_alias:
	.zero		0


//--------------------- .nv.constant0.matmul_kernel --------------------------
	.section	.nv.constant0.matmul_kernel,"a",@progbits
	.sectionflags	@""
	.align	4
.nv.constant0.matmul_kernel:
	.zero		608


//--------------------- SYMBOLS --------------------------

	.type		.nv.reservedSmem.offset0,@object
	.size		.nv.reservedSmem.offset0,0x4
